//
// Generated by NVIDIA NVVM Compiler
//
// Compiler Build ID: CL-36424714
// Cuda compilation tools, release 13.0, V13.0.88
// Based on NVVM 20.0.0
//

.version 9.0
.target sm_100
.address_size 64

	// .globl	_Z7softMaxiiPKfPf

.visible .entry _Z7softMaxiiPKfPf(
	.param .u32 _Z7softMaxiiPKfPf_param_0,
	.param .u32 _Z7softMaxiiPKfPf_param_1,
	.param .u64 .ptr .align 1 _Z7softMaxiiPKfPf_param_2,
	.param .u64 .ptr .align 1 _Z7softMaxiiPKfPf_param_3
)
{
	.reg .pred 	%p<29>;
	.reg .b32 	%r<194>;
	.reg .b32 	%f<494>;
	.reg .b64 	%rd<140>;

	ld.param.u32 	%r53, [_Z7softMaxiiPKfPf_param_0];
	ld.param.u32 	%r52, [_Z7softMaxiiPKfPf_param_1];
	ld.param.u64 	%rd3, [_Z7softMaxiiPKfPf_param_2];
	ld.param.u64 	%rd4, [_Z7softMaxiiPKfPf_param_3];
	cvta.to.global.u64 	%rd1, %rd4;
	cvta.to.global.u64 	%rd2, %rd3;
	mov.u32 	%r54, %ctaid.x;
	mov.u32 	%r55, %ntid.x;
	mov.u32 	%r56, %tid.x;
	mad.lo.s32 	%r1, %r54, %r55, %r56;
	setp.ge.u32 	%p1, %r1, %r53;
	@%p1 bra 	$L__BB0_38;
	mul.lo.s32 	%r2, %r52, %r1;
	mul.wide.u32 	%rd5, %r2, 4;
	add.s64 	%rd6, %rd2, %rd5;
	ld.global.f32 	%f484, [%rd6];
	setp.lt.s32 	%p2, %r52, 1;
	@%p2 bra 	$L__BB0_14;
	and.b32  	%r3, %r52, 15;
	setp.lt.u32 	%p3, %r52, 16;
	mov.b32 	%r177, 0;
	@%p3 bra 	$L__BB0_5;
	and.b32  	%r177, %r52, 2147483632;
	neg.s32 	%r183, %r177;
	add.s32 	%r182, %r2, 7;
$L__BB0_4:
	.pragma "nounroll";
	add.s32 	%r58, %r182, -7;
	mul.wide.u32 	%rd7, %r58, 4;
	add.s64 	%rd8, %rd2, %rd7;
	ld.global.f32 	%f28, [%rd8];
	max.f32 	%f29, %f484, %f28;
	add.s32 	%r59, %r182, -6;
	mul.wide.u32 	%rd9, %r59, 4;
	add.s64 	%rd10, %rd2, %rd9;
	ld.global.f32 	%f30, [%rd10];
	max.f32 	%f31, %f29, %f30;
	add.s32 	%r60, %r182, -5;
	mul.wide.u32 	%rd11, %r60, 4;
	add.s64 	%rd12, %rd2, %rd11;
	ld.global.f32 	%f32, [%rd12];
	max.f32 	%f33, %f31, %f32;
	add.s32 	%r61, %r182, -4;
	mul.wide.u32 	%rd13, %r61, 4;
	add.s64 	%rd14, %rd2, %rd13;
	ld.global.f32 	%f34, [%rd14];
	max.f32 	%f35, %f33, %f34;
	add.s32 	%r62, %r182, -3;
	mul.wide.u32 	%rd15, %r62, 4;
	add.s64 	%rd16, %rd2, %rd15;
	ld.global.f32 	%f36, [%rd16];
	max.f32 	%f37, %f35, %f36;
	add.s32 	%r63, %r182, -2;
	mul.wide.u32 	%rd17, %r63, 4;
	add.s64 	%rd18, %rd2, %rd17;
	ld.global.f32 	%f38, [%rd18];
	max.f32 	%f39, %f37, %f38;
	add.s32 	%r64, %r182, -1;
	mul.wide.u32 	%rd19, %r64, 4;
	add.s64 	%rd20, %rd2, %rd19;
	ld.global.f32 	%f40, [%rd20];
	max.f32 	%f41, %f39, %f40;
	add.s32 	%r65, %r182, 8;
	mul.wide.u32 	%rd21, %r182, 4;
	add.s64 	%rd22, %rd2, %rd21;
	ld.global.f32 	%f42, [%rd22];
	max.f32 	%f43, %f41, %f42;
	add.s32 	%r66, %r182, 1;
	mul.wide.u32 	%rd23, %r66, 4;
	add.s64 	%rd24, %rd2, %rd23;
	ld.global.f32 	%f44, [%rd24];
	max.f32 	%f45, %f43, %f44;
	add.s32 	%r67, %r182, 2;
	mul.wide.u32 	%rd25, %r67, 4;
	add.s64 	%rd26, %rd2, %rd25;
	ld.global.f32 	%f46, [%rd26];
	max.f32 	%f47, %f45, %f46;
	add.s32 	%r68, %r182, 3;
	mul.wide.u32 	%rd27, %r68, 4;
	add.s64 	%rd28, %rd2, %rd27;
	ld.global.f32 	%f48, [%rd28];
	max.f32 	%f49, %f47, %f48;
	add.s32 	%r69, %r182, 4;
	mul.wide.u32 	%rd29, %r69, 4;
	add.s64 	%rd30, %rd2, %rd29;
	ld.global.f32 	%f50, [%rd30];
	max.f32 	%f51, %f49, %f50;
	add.s32 	%r70, %r182, 5;
	mul.wide.u32 	%rd31, %r70, 4;
	add.s64 	%rd32, %rd2, %rd31;
	ld.global.f32 	%f52, [%rd32];
	max.f32 	%f53, %f51, %f52;
	add.s32 	%r71, %r182, 6;
	mul.wide.u32 	%rd33, %r71, 4;
	add.s64 	%rd34, %rd2, %rd33;
	ld.global.f32 	%f54, [%rd34];
	max.f32 	%f55, %f53, %f54;
	add.s32 	%r72, %r182, 7;
	mul.wide.u32 	%rd35, %r72, 4;
	add.s64 	%rd36, %rd2, %rd35;
	ld.global.f32 	%f56, [%rd36];
	max.f32 	%f57, %f55, %f56;
	mul.wide.u32 	%rd37, %r65, 4;
	add.s64 	%rd38, %rd2, %rd37;
	ld.global.f32 	%f58, [%rd38];
	max.f32 	%f484, %f57, %f58;
	add.s32 	%r183, %r183, 16;
	add.s32 	%r182, %r182, 16;
	setp.eq.s32 	%p4, %r183, 0;
	@%p4 bra 	$L__BB0_5;
	bra.uni 	$L__BB0_4;
$L__BB0_5:
	setp.eq.s32 	%p5, %r3, 0;
	@%p5 bra 	$L__BB0_14;
	and.b32  	%r8, %r52, 7;
	setp.lt.u32 	%p6, %r3, 8;
	@%p6 bra 	$L__BB0_8;
	add.s32 	%r73, %r177, %r2;
	mul.wide.u32 	%rd39, %r73, 4;
	add.s64 	%rd40, %rd2, %rd39;
	ld.global.f32 	%f60, [%rd40];
	max.f32 	%f61, %f484, %f60;
	add.s32 	%r74, %r73, 1;
	mul.wide.u32 	%rd41, %r74, 4;
	add.s64 	%rd42, %rd2, %rd41;
	ld.global.f32 	%f62, [%rd42];
	max.f32 	%f63, %f61, %f62;
	add.s32 	%r75, %r73, 2;
	mul.wide.u32 	%rd43, %r75, 4;
	add.s64 	%rd44, %rd2, %rd43;
	ld.global.f32 	%f64, [%rd44];
	max.f32 	%f65, %f63, %f64;
	add.s32 	%r76, %r73, 3;
	mul.wide.u32 	%rd45, %r76, 4;
	add.s64 	%rd46, %rd2, %rd45;
	ld.global.f32 	%f66, [%rd46];
	max.f32 	%f67, %f65, %f66;
	add.s32 	%r77, %r73, 4;
	mul.wide.u32 	%rd47, %r77, 4;
	add.s64 	%rd48, %rd2, %rd47;
	ld.global.f32 	%f68, [%rd48];
	max.f32 	%f69, %f67, %f68;
	add.s32 	%r78, %r73, 5;
	mul.wide.u32 	%rd49, %r78, 4;
	add.s64 	%rd50, %rd2, %rd49;
	ld.global.f32 	%f70, [%rd50];
	max.f32 	%f71, %f69, %f70;
	add.s32 	%r79, %r73, 6;
	mul.wide.u32 	%rd51, %r79, 4;
	add.s64 	%rd52, %rd2, %rd51;
	ld.global.f32 	%f72, [%rd52];
	max.f32 	%f73, %f71, %f72;
	add.s32 	%r80, %r73, 7;
	mul.wide.u32 	%rd53, %r80, 4;
	add.s64 	%rd54, %rd2, %rd53;
	ld.global.f32 	%f74, [%rd54];
	max.f32 	%f484, %f73, %f74;
	add.s32 	%r177, %r177, 8;
$L__BB0_8:
	setp.eq.s32 	%p7, %r8, 0;
	@%p7 bra 	$L__BB0_14;
	and.b32  	%r11, %r52, 3;
	setp.lt.u32 	%p8, %r8, 4;
	@%p8 bra 	$L__BB0_11;
	add.s32 	%r81, %r177, %r2;
	mul.wide.u32 	%rd55, %r81, 4;
	add.s64 	%rd56, %rd2, %rd55;
	ld.global.f32 	%f76, [%rd56];
	max.f32 	%f77, %f484, %f76;
	add.s32 	%r82, %r81, 1;
	mul.wide.u32 	%rd57, %r82, 4;
	add.s64 	%rd58, %rd2, %rd57;
	ld.global.f32 	%f78, [%rd58];
	max.f32 	%f79, %f77, %f78;
	add.s32 	%r83, %r81, 2;
	mul.wide.u32 	%rd59, %r83, 4;
	add.s64 	%rd60, %rd2, %rd59;
	ld.global.f32 	%f80, [%rd60];
	max.f32 	%f81, %f79, %f80;
	add.s32 	%r84, %r81, 3;
	mul.wide.u32 	%rd61, %r84, 4;
	add.s64 	%rd62, %rd2, %rd61;
	ld.global.f32 	%f82, [%rd62];
	max.f32 	%f484, %f81, %f82;
	add.s32 	%r177, %r177, 4;
$L__BB0_11:
	setp.eq.s32 	%p9, %r11, 0;
	@%p9 bra 	$L__BB0_14;
	add.s32 	%r181, %r177, %r2;
	neg.s32 	%r180, %r11;
$L__BB0_13:
	.pragma "nounroll";
	mul.wide.u32 	%rd63, %r181, 4;
	add.s64 	%rd64, %rd2, %rd63;
	ld.global.f32 	%f83, [%rd64];
	max.f32 	%f484, %f484, %f83;
	add.s32 	%r181, %r181, 1;
	add.s32 	%r180, %r180, 1;
	setp.ne.s32 	%p10, %r180, 0;
	@%p10 bra 	$L__BB0_13;
$L__BB0_14:
	setp.lt.s32 	%p11, %r52, 1;
	mov.f32 	%f492, 0f00000000;
	@%p11 bra 	$L__BB0_26;
	and.b32  	%r20, %r52, 7;
	setp.lt.u32 	%p12, %r52, 8;
	mov.f32 	%f492, 0f00000000;
	mov.b32 	%r184, 0;
	@%p12 bra 	$L__BB0_18;
	and.b32  	%r184, %r52, 2147483640;
	neg.s32 	%r188, %r184;
	add.s32 	%r187, %r2, 3;
	mov.f32 	%f492, 0f00000000;
$L__BB0_17:
	.pragma "nounroll";
	add.s32 	%r86, %r187, -3;
	mul.wide.u32 	%rd65, %r86, 4;
	add.s64 	%rd66, %rd2, %rd65;
	ld.global.f32 	%f88, [%rd66];
	sub.f32 	%f89, %f88, %f484;
	fma.rn.f32 	%f90, %f89, 0f3BBB989D, 0f3F000000;
	cvt.sat.f32.f32 	%f91, %f90;
	mov.f32 	%f92, 0f4B400001;
	mov.f32 	%f93, 0f437C0000;
	fma.rm.f32 	%f94, %f91, %f93, %f92;
	add.f32 	%f95, %f94, 0fCB40007F;
	neg.f32 	%f96, %f95;
	fma.rn.f32 	%f97, %f89, 0f3FB8AA3B, %f96;
	fma.rn.f32 	%f98, %f89, 0f32A57060, %f97;
	mov.b32 	%r87, %f94;
	shl.b32 	%r88, %r87, 23;
	mov.b32 	%f99, %r88;
	ex2.approx.ftz.f32 	%f100, %f98;
	fma.rn.f32 	%f101, %f100, %f99, %f492;
	add.s32 	%r89, %r187, -2;
	mul.wide.u32 	%rd67, %r89, 4;
	add.s64 	%rd68, %rd2, %rd67;
	ld.global.f32 	%f102, [%rd68];
	sub.f32 	%f103, %f102, %f484;
	fma.rn.f32 	%f104, %f103, 0f3BBB989D, 0f3F000000;
	cvt.sat.f32.f32 	%f105, %f104;
	fma.rm.f32 	%f106, %f105, %f93, %f92;
	add.f32 	%f107, %f106, 0fCB40007F;
	neg.f32 	%f108, %f107;
	fma.rn.f32 	%f109, %f103, 0f3FB8AA3B, %f108;
	fma.rn.f32 	%f110, %f103, 0f32A57060, %f109;
	mov.b32 	%r90, %f106;
	shl.b32 	%r91, %r90, 23;
	mov.b32 	%f111, %r91;
	ex2.approx.ftz.f32 	%f112, %f110;
	fma.rn.f32 	%f113, %f112, %f111, %f101;
	add.s32 	%r92, %r187, -1;
	mul.wide.u32 	%rd69, %r92, 4;
	add.s64 	%rd70, %rd2, %rd69;
	ld.global.f32 	%f114, [%rd70];
	sub.f32 	%f115, %f114, %f484;
	fma.rn.f32 	%f116, %f115, 0f3BBB989D, 0f3F000000;
	cvt.sat.f32.f32 	%f117, %f116;
	fma.rm.f32 	%f118, %f117, %f93, %f92;
	add.f32 	%f119, %f118, 0fCB40007F;
	neg.f32 	%f120, %f119;
	fma.rn.f32 	%f121, %f115, 0f3FB8AA3B, %f120;
	fma.rn.f32 	%f122, %f115, 0f32A57060, %f121;
	mov.b32 	%r93, %f118;
	shl.b32 	%r94, %r93, 23;
	mov.b32 	%f123, %r94;
	ex2.approx.ftz.f32 	%f124, %f122;
	fma.rn.f32 	%f125, %f124, %f123, %f113;
	add.s32 	%r95, %r187, 4;
	mul.wide.u32 	%rd71, %r187, 4;
	add.s64 	%rd72, %rd2, %rd71;
	ld.global.f32 	%f126, [%rd72];
	sub.f32 	%f127, %f126, %f484;
	fma.rn.f32 	%f128, %f127, 0f3BBB989D, 0f3F000000;
	cvt.sat.f32.f32 	%f129, %f128;
	fma.rm.f32 	%f130, %f129, %f93, %f92;
	add.f32 	%f131, %f130, 0fCB40007F;
	neg.f32 	%f132, %f131;
	fma.rn.f32 	%f133, %f127, 0f3FB8AA3B, %f132;
	fma.rn.f32 	%f134, %f127, 0f32A57060, %f133;
	mov.b32 	%r96, %f130;
	shl.b32 	%r97, %r96, 23;
	mov.b32 	%f135, %r97;
	ex2.approx.ftz.f32 	%f136, %f134;
	fma.rn.f32 	%f137, %f136, %f135, %f125;
	add.s32 	%r98, %r187, 1;
	mul.wide.u32 	%rd73, %r98, 4;
	add.s64 	%rd74, %rd2, %rd73;
	ld.global.f32 	%f138, [%rd74];
	sub.f32 	%f139, %f138, %f484;
	fma.rn.f32 	%f140, %f139, 0f3BBB989D, 0f3F000000;
	cvt.sat.f32.f32 	%f141, %f140;
	fma.rm.f32 	%f142, %f141, %f93, %f92;
	add.f32 	%f143, %f142, 0fCB40007F;
	neg.f32 	%f144, %f143;
	fma.rn.f32 	%f145, %f139, 0f3FB8AA3B, %f144;
	fma.rn.f32 	%f146, %f139, 0f32A57060, %f145;
	mov.b32 	%r99, %f142;
	shl.b32 	%r100, %r99, 23;
	mov.b32 	%f147, %r100;
	ex2.approx.ftz.f32 	%f148, %f146;
	fma.rn.f32 	%f149, %f148, %f147, %f137;
	add.s32 	%r101, %r187, 2;
	mul.wide.u32 	%rd75, %r101, 4;
	add.s64 	%rd76, %rd2, %rd75;
	ld.global.f32 	%f150, [%rd76];
	sub.f32 	%f151, %f150, %f484;
	fma.rn.f32 	%f152, %f151, 0f3BBB989D, 0f3F000000;
	cvt.sat.f32.f32 	%f153, %f152;
	fma.rm.f32 	%f154, %f153, %f93, %f92;
	add.f32 	%f155, %f154, 0fCB40007F;
	neg.f32 	%f156, %f155;
	fma.rn.f32 	%f157, %f151, 0f3FB8AA3B, %f156;
	fma.rn.f32 	%f158, %f151, 0f32A57060, %f157;
	mov.b32 	%r102, %f154;
	shl.b32 	%r103, %r102, 23;
	mov.b32 	%f159, %r103;
	ex2.approx.ftz.f32 	%f160, %f158;
	fma.rn.f32 	%f161, %f160, %f159, %f149;
	add.s32 	%r104, %r187, 3;
	mul.wide.u32 	%rd77, %r104, 4;
	add.s64 	%rd78, %rd2, %rd77;
	ld.global.f32 	%f162, [%rd78];
	sub.f32 	%f163, %f162, %f484;
	fma.rn.f32 	%f164, %f163, 0f3BBB989D, 0f3F000000;
	cvt.sat.f32.f32 	%f165, %f164;
	fma.rm.f32 	%f166, %f165, %f93, %f92;
	add.f32 	%f167, %f166, 0fCB40007F;
	neg.f32 	%f168, %f167;
	fma.rn.f32 	%f169, %f163, 0f3FB8AA3B, %f168;
	fma.rn.f32 	%f170, %f163, 0f32A57060, %f169;
	mov.b32 	%r105, %f166;
	shl.b32 	%r106, %r105, 23;
	mov.b32 	%f171, %r106;
	ex2.approx.ftz.f32 	%f172, %f170;
	fma.rn.f32 	%f173, %f172, %f171, %f161;
	mul.wide.u32 	%rd79, %r95, 4;
	add.s64 	%rd80, %rd2, %rd79;
	ld.global.f32 	%f174, [%rd80];
	sub.f32 	%f175, %f174, %f484;
	fma.rn.f32 	%f176, %f175, 0f3BBB989D, 0f3F000000;
	cvt.sat.f32.f32 	%f177, %f176;
	fma.rm.f32 	%f178, %f177, %f93, %f92;
	add.f32 	%f179, %f178, 0fCB40007F;
	neg.f32 	%f180, %f179;
	fma.rn.f32 	%f181, %f175, 0f3FB8AA3B, %f180;
	fma.rn.f32 	%f182, %f175, 0f32A57060, %f181;
	mov.b32 	%r107, %f178;
	shl.b32 	%r108, %r107, 23;
	mov.b32 	%f183, %r108;
	ex2.approx.ftz.f32 	%f184, %f182;
	fma.rn.f32 	%f492, %f184, %f183, %f173;
	add.s32 	%r188, %r188, 8;
	add.s32 	%r187, %r187, 8;
	setp.eq.s32 	%p13, %r188, 0;
	@%p13 bra 	$L__BB0_18;
	bra.uni 	$L__BB0_17;
$L__BB0_18:
	setp.eq.s32 	%p14, %r20, 0;
	@%p14 bra 	$L__BB0_26;
	and.b32  	%r29, %r52, 3;
	setp.lt.u32 	%p15, %r20, 4;
	@%p15 bra 	$L__BB0_21;
	add.s32 	%r109, %r184, %r2;
	mul.wide.u32 	%rd81, %r109, 4;
	add.s64 	%rd82, %rd2, %rd81;
	ld.global.f32 	%f186, [%rd82];
	sub.f32 	%f187, %f186, %f484;
	fma.rn.f32 	%f188, %f187, 0f3BBB989D, 0f3F000000;
	cvt.sat.f32.f32 	%f189, %f188;
	mov.f32 	%f190, 0f4B400001;
	mov.f32 	%f191, 0f437C0000;
	fma.rm.f32 	%f192, %f189, %f191, %f190;
	add.f32 	%f193, %f192, 0fCB40007F;
	neg.f32 	%f194, %f193;
	fma.rn.f32 	%f195, %f187, 0f3FB8AA3B, %f194;
	fma.rn.f32 	%f196, %f187, 0f32A57060, %f195;
	mov.b32 	%r110, %f192;
	shl.b32 	%r111, %r110, 23;
	mov.b32 	%f197, %r111;
	ex2.approx.ftz.f32 	%f198, %f196;
	fma.rn.f32 	%f199, %f198, %f197, %f492;
	add.s32 	%r112, %r109, 1;
	mul.wide.u32 	%rd83, %r112, 4;
	add.s64 	%rd84, %rd2, %rd83;
	ld.global.f32 	%f200, [%rd84];
	sub.f32 	%f201, %f200, %f484;
	fma.rn.f32 	%f202, %f201, 0f3BBB989D, 0f3F000000;
	cvt.sat.f32.f32 	%f203, %f202;
	fma.rm.f32 	%f204, %f203, %f191, %f190;
	add.f32 	%f205, %f204, 0fCB40007F;
	neg.f32 	%f206, %f205;
	fma.rn.f32 	%f207, %f201, 0f3FB8AA3B, %f206;
	fma.rn.f32 	%f208, %f201, 0f32A57060, %f207;
	mov.b32 	%r113, %f204;
	shl.b32 	%r114, %r113, 23;
	mov.b32 	%f209, %r114;
	ex2.approx.ftz.f32 	%f210, %f208;
	fma.rn.f32 	%f211, %f210, %f209, %f199;
	add.s32 	%r115, %r109, 2;
	mul.wide.u32 	%rd85, %r115, 4;
	add.s64 	%rd86, %rd2, %rd85;
	ld.global.f32 	%f212, [%rd86];
	sub.f32 	%f213, %f212, %f484;
	fma.rn.f32 	%f214, %f213, 0f3BBB989D, 0f3F000000;
	cvt.sat.f32.f32 	%f215, %f214;
	fma.rm.f32 	%f216, %f215, %f191, %f190;
	add.f32 	%f217, %f216, 0fCB40007F;
	neg.f32 	%f218, %f217;
	fma.rn.f32 	%f219, %f213, 0f3FB8AA3B, %f218;
	fma.rn.f32 	%f220, %f213, 0f32A57060, %f219;
	mov.b32 	%r116, %f216;
	shl.b32 	%r117, %r116, 23;
	mov.b32 	%f221, %r117;
	ex2.approx.ftz.f32 	%f222, %f220;
	fma.rn.f32 	%f223, %f222, %f221, %f211;
	add.s32 	%r118, %r109, 3;
	mul.wide.u32 	%rd87, %r118, 4;
	add.s64 	%rd88, %rd2, %rd87;
	ld.global.f32 	%f224, [%rd88];
	sub.f32 	%f225, %f224, %f484;
	fma.rn.f32 	%f226, %f225, 0f3BBB989D, 0f3F000000;
	cvt.sat.f32.f32 	%f227, %f226;
	fma.rm.f32 	%f228, %f227, %f191, %f190;
	add.f32 	%f229, %f228, 0fCB40007F;
	neg.f32 	%f230, %f229;
	fma.rn.f32 	%f231, %f225, 0f3FB8AA3B, %f230;
	fma.rn.f32 	%f232, %f225, 0f32A57060, %f231;
	mov.b32 	%r119, %f228;
	shl.b32 	%r120, %r119, 23;
	mov.b32 	%f233, %r120;
	ex2.approx.ftz.f32 	%f234, %f232;
	fma.rn.f32 	%f492, %f234, %f233, %f223;
	add.s32 	%r184, %r184, 4;
$L__BB0_21:
	setp.eq.s32 	%p16, %r29, 0;
	@%p16 bra 	$L__BB0_26;
	setp.eq.s32 	%p17, %r29, 1;
	@%p17 bra 	$L__BB0_24;
	add.s32 	%r121, %r184, %r2;
	mul.wide.u32 	%rd89, %r121, 4;
	add.s64 	%rd90, %rd2, %rd89;
	ld.global.f32 	%f236, [%rd90];
	sub.f32 	%f237, %f236, %f484;
	fma.rn.f32 	%f238, %f237, 0f3BBB989D, 0f3F000000;
	cvt.sat.f32.f32 	%f239, %f238;
	mov.f32 	%f240, 0f4B400001;
	mov.f32 	%f241, 0f437C0000;
	fma.rm.f32 	%f242, %f239, %f241, %f240;
	add.f32 	%f243, %f242, 0fCB40007F;
	neg.f32 	%f244, %f243;
	fma.rn.f32 	%f245, %f237, 0f3FB8AA3B, %f244;
	fma.rn.f32 	%f246, %f237, 0f32A57060, %f245;
	mov.b32 	%r122, %f242;
	shl.b32 	%r123, %r122, 23;
	mov.b32 	%f247, %r123;
	ex2.approx.ftz.f32 	%f248, %f246;
	fma.rn.f32 	%f249, %f248, %f247, %f492;
	add.s32 	%r124, %r121, 1;
	mul.wide.u32 	%rd91, %r124, 4;
	add.s64 	%rd92, %rd2, %rd91;
	ld.global.f32 	%f250, [%rd92];
	sub.f32 	%f251, %f250, %f484;
	fma.rn.f32 	%f252, %f251, 0f3BBB989D, 0f3F000000;
	cvt.sat.f32.f32 	%f253, %f252;
	fma.rm.f32 	%f254, %f253, %f241, %f240;
	add.f32 	%f255, %f254, 0fCB40007F;
	neg.f32 	%f256, %f255;
	fma.rn.f32 	%f257, %f251, 0f3FB8AA3B, %f256;
	fma.rn.f32 	%f258, %f251, 0f32A57060, %f257;
	mov.b32 	%r125, %f254;
	shl.b32 	%r126, %r125, 23;
	mov.b32 	%f259, %r126;
	ex2.approx.ftz.f32 	%f260, %f258;
	fma.rn.f32 	%f492, %f260, %f259, %f249;
	add.s32 	%r184, %r184, 2;
$L__BB0_24:
	and.b32  	%r127, %r52, 1;
	setp.eq.b32 	%p18, %r127, 1;
	not.pred 	%p19, %p18;
	@%p19 bra 	$L__BB0_26;
	add.s32 	%r128, %r184, %r2;
	mul.wide.u32 	%rd93, %r128, 4;
	add.s64 	%rd94, %rd2, %rd93;
	ld.global.f32 	%f261, [%rd94];
	sub.f32 	%f262, %f261, %f484;
	fma.rn.f32 	%f263, %f262, 0f3BBB989D, 0f3F000000;
	cvt.sat.f32.f32 	%f264, %f263;
	mov.f32 	%f265, 0f4B400001;
	mov.f32 	%f266, 0f437C0000;
	fma.rm.f32 	%f267, %f264, %f266, %f265;
	add.f32 	%f268, %f267, 0fCB40007F;
	neg.f32 	%f269, %f268;
	fma.rn.f32 	%f270, %f262, 0f3FB8AA3B, %f269;
	fma.rn.f32 	%f271, %f262, 0f32A57060, %f270;
	mov.b32 	%r129, %f267;
	shl.b32 	%r130, %r129, 23;
	mov.b32 	%f272, %r130;
	ex2.approx.ftz.f32 	%f273, %f271;
	fma.rn.f32 	%f492, %f273, %f272, %f492;
$L__BB0_26:
	setp.lt.s32 	%p20, %r52, 1;
	@%p20 bra 	$L__BB0_38;
	and.b32  	%r34, %r52, 7;
	setp.lt.u32 	%p21, %r52, 8;
	mov.b32 	%r191, 0;
	@%p21 bra 	$L__BB0_30;
	and.b32  	%r191, %r52, 2147483640;
	neg.s32 	%r190, %r191;
	add.s32 	%r189, %r2, 3;
$L__BB0_29:
	.pragma "nounroll";
	add.s32 	%r132, %r189, -3;
	mul.wide.u32 	%rd95, %r132, 4;
	add.s64 	%rd96, %rd2, %rd95;
	ld.global.f32 	%f274, [%rd96];
	sub.f32 	%f275, %f274, %f484;
	fma.rn.f32 	%f276, %f275, 0f3BBB989D, 0f3F000000;
	cvt.sat.f32.f32 	%f277, %f276;
	mov.f32 	%f278, 0f4B400001;
	mov.f32 	%f279, 0f437C0000;
	fma.rm.f32 	%f280, %f277, %f279, %f278;
	add.f32 	%f281, %f280, 0fCB40007F;
	neg.f32 	%f282, %f281;
	fma.rn.f32 	%f283, %f275, 0f3FB8AA3B, %f282;
	fma.rn.f32 	%f284, %f275, 0f32A57060, %f283;
	mov.b32 	%r133, %f280;
	shl.b32 	%r134, %r133, 23;
	mov.b32 	%f285, %r134;
	ex2.approx.ftz.f32 	%f286, %f284;
	mul.f32 	%f287, %f286, %f285;
	div.rn.f32 	%f288, %f287, %f492;
	add.s64 	%rd97, %rd1, %rd95;
	st.global.f32 	[%rd97], %f288;
	add.s32 	%r135, %r189, -2;
	mul.wide.u32 	%rd98, %r135, 4;
	add.s64 	%rd99, %rd2, %rd98;
	ld.global.f32 	%f289, [%rd99];
	sub.f32 	%f290, %f289, %f484;
	fma.rn.f32 	%f291, %f290, 0f3BBB989D, 0f3F000000;
	cvt.sat.f32.f32 	%f292, %f291;
	fma.rm.f32 	%f293, %f292, %f279, %f278;
	add.f32 	%f294, %f293, 0fCB40007F;
	neg.f32 	%f295, %f294;
	fma.rn.f32 	%f296, %f290, 0f3FB8AA3B, %f295;
	fma.rn.f32 	%f297, %f290, 0f32A57060, %f296;
	mov.b32 	%r136, %f293;
	shl.b32 	%r137, %r136, 23;
	mov.b32 	%f298, %r137;
	ex2.approx.ftz.f32 	%f299, %f297;
	mul.f32 	%f300, %f299, %f298;
	div.rn.f32 	%f301, %f300, %f492;
	add.s64 	%rd100, %rd1, %rd98;
	st.global.f32 	[%rd100], %f301;
	add.s32 	%r138, %r189, -1;
	mul.wide.u32 	%rd101, %r138, 4;
	add.s64 	%rd102, %rd2, %rd101;
	ld.global.f32 	%f302, [%rd102];
	sub.f32 	%f303, %f302, %f484;
	fma.rn.f32 	%f304, %f303, 0f3BBB989D, 0f3F000000;
	cvt.sat.f32.f32 	%f305, %f304;
	fma.rm.f32 	%f306, %f305, %f279, %f278;
	add.f32 	%f307, %f306, 0fCB40007F;
	neg.f32 	%f308, %f307;
	fma.rn.f32 	%f309, %f303, 0f3FB8AA3B, %f308;
	fma.rn.f32 	%f310, %f303, 0f32A57060, %f309;
	mov.b32 	%r139, %f306;
	shl.b32 	%r140, %r139, 23;
	mov.b32 	%f311, %r140;
	ex2.approx.ftz.f32 	%f312, %f310;
	mul.f32 	%f313, %f312, %f311;
	div.rn.f32 	%f314, %f313, %f492;
	add.s64 	%rd103, %rd1, %rd101;
	st.global.f32 	[%rd103], %f314;
	add.s32 	%r141, %r189, 4;
	mul.wide.u32 	%rd104, %r189, 4;
	add.s64 	%rd105, %rd2, %rd104;
	ld.global.f32 	%f315, [%rd105];
	sub.f32 	%f316, %f315, %f484;
	fma.rn.f32 	%f317, %f316, 0f3BBB989D, 0f3F000000;
	cvt.sat.f32.f32 	%f318, %f317;
	fma.rm.f32 	%f319, %f318, %f279, %f278;
	add.f32 	%f320, %f319, 0fCB40007F;
	neg.f32 	%f321, %f320;
	fma.rn.f32 	%f322, %f316, 0f3FB8AA3B, %f321;
	fma.rn.f32 	%f323, %f316, 0f32A57060, %f322;
	mov.b32 	%r142, %f319;
	shl.b32 	%r143, %r142, 23;
	mov.b32 	%f324, %r143;
	ex2.approx.ftz.f32 	%f325, %f323;
	mul.f32 	%f326, %f325, %f324;
	div.rn.f32 	%f327, %f326, %f492;
	add.s64 	%rd106, %rd1, %rd104;
	st.global.f32 	[%rd106], %f327;
	add.s32 	%r144, %r189, 1;
	mul.wide.u32 	%rd107, %r144, 4;
	add.s64 	%rd108, %rd2, %rd107;
	ld.global.f32 	%f328, [%rd108];
	sub.f32 	%f329, %f328, %f484;
	fma.rn.f32 	%f330, %f329, 0f3BBB989D, 0f3F000000;
	cvt.sat.f32.f32 	%f331, %f330;
	fma.rm.f32 	%f332, %f331, %f279, %f278;
	add.f32 	%f333, %f332, 0fCB40007F;
	neg.f32 	%f334, %f333;
	fma.rn.f32 	%f335, %f329, 0f3FB8AA3B, %f334;
	fma.rn.f32 	%f336, %f329, 0f32A57060, %f335;
	mov.b32 	%r145, %f332;
	shl.b32 	%r146, %r145, 23;
	mov.b32 	%f337, %r146;
	ex2.approx.ftz.f32 	%f338, %f336;
	mul.f32 	%f339, %f338, %f337;
	div.rn.f32 	%f340, %f339, %f492;
	add.s64 	%rd109, %rd1, %rd107;
	st.global.f32 	[%rd109], %f340;
	add.s32 	%r147, %r189, 2;
	mul.wide.u32 	%rd110, %r147, 4;
	add.s64 	%rd111, %rd2, %rd110;
	ld.global.f32 	%f341, [%rd111];
	sub.f32 	%f342, %f341, %f484;
	fma.rn.f32 	%f343, %f342, 0f3BBB989D, 0f3F000000;
	cvt.sat.f32.f32 	%f344, %f343;
	fma.rm.f32 	%f345, %f344, %f279, %f278;
	add.f32 	%f346, %f345, 0fCB40007F;
	neg.f32 	%f347, %f346;
	fma.rn.f32 	%f348, %f342, 0f3FB8AA3B, %f347;
	fma.rn.f32 	%f349, %f342, 0f32A57060, %f348;
	mov.b32 	%r148, %f345;
	shl.b32 	%r149, %r148, 23;
	mov.b32 	%f350, %r149;
	ex2.approx.ftz.f32 	%f351, %f349;
	mul.f32 	%f352, %f351, %f350;
	div.rn.f32 	%f353, %f352, %f492;
	add.s64 	%rd112, %rd1, %rd110;
	st.global.f32 	[%rd112], %f353;
	add.s32 	%r150, %r189, 3;
	mul.wide.u32 	%rd113, %r150, 4;
	add.s64 	%rd114, %rd2, %rd113;
	ld.global.f32 	%f354, [%rd114];
	sub.f32 	%f355, %f354, %f484;
	fma.rn.f32 	%f356, %f355, 0f3BBB989D, 0f3F000000;
	cvt.sat.f32.f32 	%f357, %f356;
	fma.rm.f32 	%f358, %f357, %f279, %f278;
	add.f32 	%f359, %f358, 0fCB40007F;
	neg.f32 	%f360, %f359;
	fma.rn.f32 	%f361, %f355, 0f3FB8AA3B, %f360;
	fma.rn.f32 	%f362, %f355, 0f32A57060, %f361;
	mov.b32 	%r151, %f358;
	shl.b32 	%r152, %r151, 23;
	mov.b32 	%f363, %r152;
	ex2.approx.ftz.f32 	%f364, %f362;
	mul.f32 	%f365, %f364, %f363;
	div.rn.f32 	%f366, %f365, %f492;
	add.s64 	%rd115, %rd1, %rd113;
	st.global.f32 	[%rd115], %f366;
	mul.wide.u32 	%rd116, %r141, 4;
	add.s64 	%rd117, %rd2, %rd116;
	ld.global.f32 	%f367, [%rd117];
	sub.f32 	%f368, %f367, %f484;
	fma.rn.f32 	%f369, %f368, 0f3BBB989D, 0f3F000000;
	cvt.sat.f32.f32 	%f370, %f369;
	fma.rm.f32 	%f371, %f370, %f279, %f278;
	add.f32 	%f372, %f371, 0fCB40007F;
	neg.f32 	%f373, %f372;
	fma.rn.f32 	%f374, %f368, 0f3FB8AA3B, %f373;
	fma.rn.f32 	%f375, %f368, 0f32A57060, %f374;
	mov.b32 	%r153, %f371;
	shl.b32 	%r154, %r153, 23;
	mov.b32 	%f376, %r154;
	ex2.approx.ftz.f32 	%f377, %f375;
	mul.f32 	%f378, %f377, %f376;
	div.rn.f32 	%f379, %f378, %f492;
	add.s64 	%rd118, %rd1, %rd116;
	st.global.f32 	[%rd118], %f379;
	add.s32 	%r190, %r190, 8;
	add.s32 	%r189, %r189, 8;
	setp.ne.s32 	%p22, %r190, 0;
	@%p22 bra 	$L__BB0_29;
$L__BB0_30:
	setp.eq.s32 	%p23, %r34, 0;
	@%p23 bra 	$L__BB0_38;
	and.b32  	%r47, %r52, 3;
	setp.lt.u32 	%p24, %r34, 4;
	@%p24 bra 	$L__BB0_33;
	add.s32 	%r155, %r191, %r2;
	mul.wide.u32 	%rd119, %r155, 4;
	add.s64 	%rd120, %rd2, %rd119;
	ld.global.f32 	%f380, [%rd120];
	sub.f32 	%f381, %f380, %f484;
	fma.rn.f32 	%f382, %f381, 0f3BBB989D, 0f3F000000;
	cvt.sat.f32.f32 	%f383, %f382;
	mov.f32 	%f384, 0f4B400001;
	mov.f32 	%f385, 0f437C0000;
	fma.rm.f32 	%f386, %f383, %f385, %f384;
	add.f32 	%f387, %f386, 0fCB40007F;
	neg.f32 	%f388, %f387;
	fma.rn.f32 	%f389, %f381, 0f3FB8AA3B, %f388;
	fma.rn.f32 	%f390, %f381, 0f32A57060, %f389;
	mov.b32 	%r156, %f386;
	shl.b32 	%r157, %r156, 23;
	mov.b32 	%f391, %r157;
	ex2.approx.ftz.f32 	%f392, %f390;
	mul.f32 	%f393, %f392, %f391;
	div.rn.f32 	%f394, %f393, %f492;
	add.s64 	%rd121, %rd1, %rd119;
	st.global.f32 	[%rd121], %f394;
	add.s32 	%r158, %r155, 1;
	mul.wide.u32 	%rd122, %r158, 4;
	add.s64 	%rd123, %rd2, %rd122;
	ld.global.f32 	%f395, [%rd123];
	sub.f32 	%f396, %f395, %f484;
	fma.rn.f32 	%f397, %f396, 0f3BBB989D, 0f3F000000;
	cvt.sat.f32.f32 	%f398, %f397;
	fma.rm.f32 	%f399, %f398, %f385, %f384;
	add.f32 	%f400, %f399, 0fCB40007F;
	neg.f32 	%f401, %f400;
	fma.rn.f32 	%f402, %f396, 0f3FB8AA3B, %f401;
	fma.rn.f32 	%f403, %f396, 0f32A57060, %f402;
	mov.b32 	%r159, %f399;
	shl.b32 	%r160, %r159, 23;
	mov.b32 	%f404, %r160;
	ex2.approx.ftz.f32 	%f405, %f403;
	mul.f32 	%f406, %f405, %f404;
	div.rn.f32 	%f407, %f406, %f492;
	add.s64 	%rd124, %rd1, %rd122;
	st.global.f32 	[%rd124], %f407;
	add.s32 	%r161, %r155, 2;
	mul.wide.u32 	%rd125, %r161, 4;
	add.s64 	%rd126, %rd2, %rd125;
	ld.global.f32 	%f408, [%rd126];
	sub.f32 	%f409, %f408, %f484;
	fma.rn.f32 	%f410, %f409, 0f3BBB989D, 0f3F000000;
	cvt.sat.f32.f32 	%f411, %f410;
	fma.rm.f32 	%f412, %f411, %f385, %f384;
	add.f32 	%f413, %f412, 0fCB40007F;
	neg.f32 	%f414, %f413;
	fma.rn.f32 	%f415, %f409, 0f3FB8AA3B, %f414;
	fma.rn.f32 	%f416, %f409, 0f32A57060, %f415;
	mov.b32 	%r162, %f412;
	shl.b32 	%r163, %r162, 23;
	mov.b32 	%f417, %r163;
	ex2.approx.ftz.f32 	%f418, %f416;
	mul.f32 	%f419, %f418, %f417;
	div.rn.f32 	%f420, %f419, %f492;
	add.s64 	%rd127, %rd1, %rd125;
	st.global.f32 	[%rd127], %f420;
	add.s32 	%r164, %r155, 3;
	mul.wide.u32 	%rd128, %r164, 4;
	add.s64 	%rd129, %rd2, %rd128;
	ld.global.f32 	%f421, [%rd129];
	sub.f32 	%f422, %f421, %f484;
	fma.rn.f32 	%f423, %f422, 0f3BBB989D, 0f3F000000;
	cvt.sat.f32.f32 	%f424, %f423;
	fma.rm.f32 	%f425, %f424, %f385, %f384;
	add.f32 	%f426, %f425, 0fCB40007F;
	neg.f32 	%f427, %f426;
	fma.rn.f32 	%f428, %f422, 0f3FB8AA3B, %f427;
	fma.rn.f32 	%f429, %f422, 0f32A57060, %f428;
	mov.b32 	%r165, %f425;
	shl.b32 	%r166, %r165, 23;
	mov.b32 	%f430, %r166;
	ex2.approx.ftz.f32 	%f431, %f429;
	mul.f32 	%f432, %f431, %f430;
	div.rn.f32 	%f433, %f432, %f492;
	add.s64 	%rd130, %rd1, %rd128;
	st.global.f32 	[%rd130], %f433;
	add.s32 	%r191, %r191, 4;
$L__BB0_33:
	setp.eq.s32 	%p25, %r47, 0;
	@%p25 bra 	$L__BB0_38;
	setp.eq.s32 	%p26, %r47, 1;
	@%p26 bra 	$L__BB0_36;
	add.s32 	%r167, %r191, %r2;
	mul.wide.u32 	%rd131, %r167, 4;
	add.s64 	%rd132, %rd2, %rd131;
	ld.global.f32 	%f434, [%rd132];
	sub.f32 	%f435, %f434, %f484;
	fma.rn.f32 	%f436, %f435, 0f3BBB989D, 0f3F000000;
	cvt.sat.f32.f32 	%f437, %f436;
	mov.f32 	%f438, 0f4B400001;
	mov.f32 	%f439, 0f437C0000;
	fma.rm.f32 	%f440, %f437, %f439, %f438;
	add.f32 	%f441, %f440, 0fCB40007F;
	neg.f32 	%f442, %f441;
	fma.rn.f32 	%f443, %f435, 0f3FB8AA3B, %f442;
	fma.rn.f32 	%f444, %f435, 0f32A57060, %f443;
	mov.b32 	%r168, %f440;
	shl.b32 	%r169, %r168, 23;
	mov.b32 	%f445, %r169;
	ex2.approx.ftz.f32 	%f446, %f444;
	mul.f32 	%f447, %f446, %f445;
	div.rn.f32 	%f448, %f447, %f492;
	add.s64 	%rd133, %rd1, %rd131;
	st.global.f32 	[%rd133], %f448;
	add.s32 	%r170, %r167, 1;
	mul.wide.u32 	%rd134, %r170, 4;
	add.s64 	%rd135, %rd2, %rd134;
	ld.global.f32 	%f449, [%rd135];
	sub.f32 	%f450, %f449, %f484;
	fma.rn.f32 	%f451, %f450, 0f3BBB989D, 0f3F000000;
	cvt.sat.f32.f32 	%f452, %f451;
	fma.rm.f32 	%f453, %f452, %f439, %f438;
	add.f32 	%f454, %f453, 0fCB40007F;
	neg.f32 	%f455, %f454;
	fma.rn.f32 	%f456, %f450, 0f3FB8AA3B, %f455;
	fma.rn.f32 	%f457, %f450, 0f32A57060, %f456;
	mov.b32 	%r171, %f453;
	shl.b32 	%r172, %r171, 23;
	mov.b32 	%f458, %r172;
	ex2.approx.ftz.f32 	%f459, %f457;
	mul.f32 	%f460, %f459, %f458;
	div.rn.f32 	%f461, %f460, %f492;
	add.s64 	%rd136, %rd1, %rd134;
	st.global.f32 	[%rd136], %f461;
	add.s32 	%r191, %r191, 2;
$L__BB0_36:
	and.b32  	%r173, %r52, 1;
	setp.eq.b32 	%p27, %r173, 1;
	not.pred 	%p28, %p27;
	@%p28 bra 	$L__BB0_38;
	add.s32 	%r174, %r191, %r2;
	mul.wide.u32 	%rd137, %r174, 4;
	add.s64 	%rd138, %rd2, %rd137;
	ld.global.f32 	%f462, [%rd138];
	sub.f32 	%f463, %f462, %f484;
	fma.rn.f32 	%f464, %f463, 0f3BBB989D, 0f3F000000;
	cvt.sat.f32.f32 	%f465, %f464;
	mov.f32 	%f466, 0f4B400001;
	mov.f32 	%f467, 0f437C0000;
	fma.rm.f32 	%f468, %f465, %f467, %f466;
	add.f32 	%f469, %f468, 0fCB40007F;
	neg.f32 	%f470, %f469;
	fma.rn.f32 	%f471, %f463, 0f3FB8AA3B, %f470;
	fma.rn.f32 	%f472, %f463, 0f32A57060, %f471;
	mov.b32 	%r175, %f468;
	shl.b32 	%r176, %r175, 23;
	mov.b32 	%f473, %r176;
	ex2.approx.ftz.f32 	%f474, %f472;
	mul.f32 	%f475, %f474, %f473;
	div.rn.f32 	%f476, %f475, %f492;
	add.s64 	%rd139, %rd1, %rd137;
	st.global.f32 	[%rd139], %f476;
$L__BB0_38:
	ret;

}


// ===== COMPILED SASS (sm_100) =====

	.target	sm_100

	.elftype	@"ET_EXEC"


//--------------------- .note.nv.tkinfo           --------------------------
	.section	.note.nv.tkinfo,"",@"SHT_NOTE"
	.sectionflags	@"SHF_NOTE_NV_TKINFO"
	.tkinfo
        /*0018*/ 	.word	0x00000002
        /*0030*/ 	.string	""
        /*0030*/ 	.string	"ptxas"
        /*0030*/ 	.string	"Cuda compilation tools, release 13.0, V13.0.88"
        /*0030*/ 	.string	"Build cuda_13.0.r13.0/compiler.36424714_0"
        /*0030*/ 	.string	"-arch sm_100 -m 64 "



//--------------------- .note.nv.cuinfo           --------------------------
	.section	.note.nv.cuinfo,"",@"SHT_NOTE"
	.sectionflags	@"SHF_NOTE_NV_CUINFO"
        /*0018*/ 	.short	0x0002
        /*001a*/ 	.short	0x0064
        /*001c*/ 	.short	0x0082
	.zero		2


//--------------------- .nv.info                  --------------------------
	.section	.nv.info,"",@"SHT_CUDA_INFO"
	.align	4


	//----- nvinfo : EIATTR_REGCOUNT
	.align		4
        /*0000*/ 	.byte	0x04, 0x2f
        /*0002*/ 	.short	(.L_1 - .L_0)
	.align		4
.L_0:
        /*0004*/ 	.word	index@(_Z7softMaxiiPKfPf)
        /*0008*/ 	.word	0x00000020


	//----- nvinfo : EIATTR_FRAME_SIZE
	.align		4
.L_1:
        /*000c*/ 	.byte	0x04, 0x11
        /*000e*/ 	.short	(.L_3 - .L_2)
	.align		4
.L_2:
        /*0010*/ 	.word	index@($__internal_0_$__cuda_sm3x_div_rn_noftz_f32_slowpath)
        /*0014*/ 	.word	0x00000000


	//----- nvinfo : EIATTR_FRAME_SIZE
	.align		4
.L_3:
        /*0018*/ 	.byte	0x04, 0x11
        /*001a*/ 	.short	(.L_5 - .L_4)
	.align		4
.L_4:
        /*001c*/ 	.word	index@(_Z7softMaxiiPKfPf)
        /*0020*/ 	.word	0x00000000


	//----- nvinfo : EIATTR_MIN_STACK_SIZE
	.align		4
.L_5:
        /*0024*/ 	.byte	0x04, 0x12
        /*0026*/ 	.short	(.L_7 - .L_6)
	.align		4
.L_6:
        /*0028*/ 	.word	index@(_Z7softMaxiiPKfPf)
        /*002c*/ 	.word	0x00000000
.L_7:


//--------------------- .nv.compat                --------------------------
	.section	.nv.compat,"",@"SHT_CUDA_COMPAT_INFO"
	.align	4
        /*0000*/ 	.byte	0x02, 0x09, 0x00, 0x00, 0x02, 0x02, 0x01, 0x00, 0x02, 0x05, 0x05, 0x00, 0x03, 0x07, 0x01, 0x01
        /*0010*/ 	.byte	0x02, 0x03, 0x00, 0x00, 0x02, 0x06, 0x01, 0x00, 0x04, 0x0b, 0x08, 0x00, 0x01, 0x00, 0x00, 0x00
        /*0020*/ 	.byte	0x00, 0x00, 0x00, 0x00


//--------------------- .nv.info._Z7softMaxiiPKfPf --------------------------
	.section	.nv.info._Z7softMaxiiPKfPf,"",@"SHT_CUDA_INFO"
	.sectionflags	@""
	.align	4


	//----- nvinfo : EIATTR_CUDA_API_VERSION
	.align		4
        /*0000*/ 	.byte	0x04, 0x37
        /*0002*/ 	.short	(.L_9 - .L_8)
.L_8:
        /*0004*/ 	.word	0x00000082


	//----- nvinfo : EIATTR_KPARAM_INFO
	.align		4
.L_9:
        /*0008*/ 	.byte	0x04, 0x17
        /*000a*/ 	.short	(.L_11 - .L_10)
.L_10:
        /*000c*/ 	.word	0x00000000
        /*0010*/ 	.short	0x0003
        /*0012*/ 	.short	0x0010
        /*0014*/ 	.byte	0x00, 0xf5, 0x21, 0x00


	//----- nvinfo : EIATTR_KPARAM_INFO
	.align		4
.L_11:
        /*0018*/ 	.byte	0x04, 0x17
        /*001a*/ 	.short	(.L_13 - .L_12)
.L_12:
        /*001c*/ 	.word	0x00000000
        /*0020*/ 	.short	0x0002
        /*0022*/ 	.short	0x0008
        /*0024*/ 	.byte	0x00, 0xf5, 0x21, 0x00


	//----- nvinfo : EIATTR_KPARAM_INFO
	.align		4
.L_13:
        /*0028*/ 	.byte	0x04, 0x17
        /*002a*/ 	.short	(.L_15 - .L_14)
.L_14:
        /*002c*/ 	.word	0x00000000
        /*0030*/ 	.short	0x0001
        /*0032*/ 	.short	0x0004
        /*0034*/ 	.byte	0x00, 0xf0, 0x11, 0x00


	//----- nvinfo : EIATTR_KPARAM_INFO
	.align		4
.L_15:
        /*0038*/ 	.byte	0x04, 0x17
        /*003a*/ 	.short	(.L_17 - .L_16)
.L_16:
        /*003c*/ 	.word	0x00000000
        /*0040*/ 	.short	0x0000
        /*0042*/ 	.short	0x0000
        /*0044*/ 	.byte	0x00, 0xf0, 0x11, 0x00


	//----- nvinfo : EIATTR_SPARSE_MMA_MASK
	.align		4
.L_17:
        /*0048*/ 	.byte	0x03, 0x50
        /*004a*/ 	.short	0x0000


	//----- nvinfo : EIATTR_MAXREG_COUNT
	.align		4
        /*004c*/ 	.byte	0x03, 0x1b
        /*004e*/ 	.short	0x00ff


	//----- nvinfo : EIATTR_MERCURY_ISA_VERSION
	.align		4
        /*0050*/ 	.byte	0x03, 0x5f
        /*0052*/ 	.short	0x0101


	//----- nvinfo : EIATTR_VRC_CTA_INIT_COUNT
	.align		4
        /*0054*/ 	.byte	0x02, 0x4a
	.zero		1
	.zero		1


	//----- nvinfo : EIATTR_EXIT_INSTR_OFFSETS
	.align		4
        /*0058*/ 	.byte	0x04, 0x1c
        /*005a*/ 	.short	(.L_19 - .L_18)


	//   ....[0]....
.L_18:
        /*005c*/ 	.word	0x00000070


	//   ....[1]....
        /*0060*/ 	.word	0x00001750


	//   ....[2]....
        /*0064*/ 	.word	0x000026e0


	//   ....[3]....
        /*0068*/ 	.word	0x00002f50


	//   ....[4]....
        /*006c*/ 	.word	0x000033c0


	//   ....[5]....
        /*0070*/ 	.word	0x000035d0


	//----- nvinfo : EIATTR_CRS_STACK_SIZE
	.align		4
.L_19:
        /*0074*/ 	.byte	0x04, 0x1e
        /*0076*/ 	.short	(.L_21 - .L_20)
.L_20:
        /*0078*/ 	.word	0x00000000


	//----- nvinfo : EIATTR_CBANK_PARAM_SIZE
	.align		4
.L_21:
        /*007c*/ 	.byte	0x03, 0x19
        /*007e*/ 	.short	0x0018


	//----- nvinfo : EIATTR_PARAM_CBANK
	.align		4
        /*0080*/ 	.byte	0x04, 0x0a
        /*0082*/ 	.short	(.L_23 - .L_22)
	.align		4
.L_22:
        /*0084*/ 	.word	index@(.nv.constant0._Z7softMaxiiPKfPf)
        /*0088*/ 	.short	0x0380
        /*008a*/ 	.short	0x0018


	//----- nvinfo : EIATTR_SW_WAR
	.align		4
.L_23:
        /*008c*/ 	.byte	0x04, 0x36
        /*008e*/ 	.short	(.L_25 - .L_24)
.L_24:
        /*0090*/ 	.word	0x00000008
.L_25:


//--------------------- .nv.callgraph             --------------------------
	.section	.nv.callgraph,"",@"SHT_CUDA_CALLGRAPH"
	.align	4
	.sectionentsize	8
	.align		4
        /*0000*/ 	.word	0x00000000
	.align		4
        /*0004*/ 	.word	0xffffffff
	.align		4
        /*0008*/ 	.word	0x00000000
	.align		4
        /*000c*/ 	.word	0xfffffffe
	.align		4
        /*0010*/ 	.word	0x00000000
	.align		4
        /*0014*/ 	.word	0xfffffffd
	.align		4
        /*0018*/ 	.word	0x00000000
	.align		4
        /*001c*/ 	.word	0xfffffffc


//--------------------- .text._Z7softMaxiiPKfPf   --------------------------
	.section	.text._Z7softMaxiiPKfPf,"ax",@progbits
	.align	128
        .global         _Z7softMaxiiPKfPf
        .type           _Z7softMaxiiPKfPf,@function
        .size           _Z7softMaxiiPKfPf,(.L_x_57 - _Z7softMaxiiPKfPf)
        .other          _Z7softMaxiiPKfPf,@"STO_CUDA_ENTRY STV_DEFAULT"
_Z7softMaxiiPKfPf:
.text._Z7softMaxiiPKfPf:
[----:B------:R-:W-:Y:S01]  /*0000*/  LDC R1, c[0x0][0x37c] ;  /* 0x0000df00ff017b82 */ /* 0x000fe20000000800 */
[----:B------:R-:W0:Y:S07]  /*0010*/  S2R R3, SR_TID.X ;  /* 0x0000000000037919 */ /* 0x000e2e0000002100 */
[----:B------:R-:W0:Y:S01]  /*0020*/  S2UR UR4, SR_CTAID.X ;  /* 0x00000000000479c3 */ /* 0x000e220000002500 */
[----:B------:R-:W1:Y:S07]  /*0030*/  LDCU UR5, c[0x0][0x380] ;  /* 0x00007000ff0577ac */ /* 0x000e6e0008000800 */
[----:B------:R-:W0:Y:S02]  /*0040*/  LDC R4, c[0x0][0x360] ;  /* 0x0000d800ff047b82 */ /* 0x000e240000000800 */
[----:B0-----:R-:W-:-:S05]  /*0050*/  IMAD R4, R4, UR4, R3 ;  /* 0x0000000404047c24 */ /* 0x001fca000f8e0203 */
[----:B-1----:R-:W-:-:S13]  /*0060*/  ISETP.GE.U32.AND P0, PT, R4, UR5, PT ;  /* 0x0000000504007c0c */ /* 0x002fda000bf06070 */
[----:B------:R-:W-:Y:S05]  /*0070*/  @P0 EXIT ;  /* 0x000000000000094d */ /* 0x000fea0003800000 */
[----:B------:R-:W0:Y:S01]  /*0080*/  LDCU.64 UR6, c[0x0][0x388] ;  /* 0x00007100ff0677ac */ /* 0x000e220008000a00 */
[----:B------:R-:W1:Y:S01]  /*0090*/  LDCU UR5, c[0x0][0x384] ;  /* 0x00007080ff0577ac */ /* 0x000e620008000800 */
[----:B------:R-:W2:Y:S01]  /*00a0*/  LDCU.64 UR8, c[0x0][0x358] ;  /* 0x00006b00ff0877ac */ /* 0x000ea20008000a00 */
[----:B0-----:R-:W-:Y:S02]  /*00b0*/  MOV R12, UR6 ;  /* 0x00000006000c7c02 */ /* 0x001fe40008000f00 */
[----:B------:R-:W-:Y:S01]  /*00c0*/  MOV R13, UR7 ;  /* 0x00000007000d7c02 */ /* 0x000fe20008000f00 */
[----:B-1----:R-:W-:-:S04]  /*00d0*/  IMAD R4, R4, UR5, RZ ;  /* 0x0000000504047c24 */ /* 0x002fc8000f8e02ff */
[----:B------:R-:W-:-:S05]  /*00e0*/  IMAD.WIDE.U32 R2, R4, 0x4, R12 ;  /* 0x0000000404027825 */ /* 0x000fca00078e000c */
[----:B--2---:R0:W5:Y:S01]  /*00f0*/  LDG.E R5, desc[UR8][R2.64] ;  /* 0x0000000802057981 */ /* 0x004162000c1e1900 */
[----:B------:R-:W-:-:S09]  /*0100*/  UISETP.GE.AND UP0, UPT, UR5, 0x1, UPT ;  /* 0x000000010500788c */ /* 0x000fd2000bf06270 */
[----:B0-----:R-:W-:Y:S05]  /*0110*/  BRA.U !UP0, `(.L_x_0) ;  /* 0x0000000908147547 */ /* 0x001fea000b800000 */
[----:B------:R-:W-:Y:S02]  /*0120*/  UISETP.GE.U32.AND UP1, UPT, UR5, 0x10, UPT ;  /* 0x000000100500788c */ /* 0x000fe4000bf26070 */
[----:B------:R-:W-:Y:S01]  /*0130*/  ULOP3.LUT UR6, UR5, 0xf, URZ, 0xc0, !UPT ;  /* 0x0000000f05067892 */ /* 0x000fe2000f8ec0ff */
[----:B------:R-:W-:-:S03]  /*0140*/  UMOV UR4, URZ ;  /* 0x000000ff00047c82 */ /* 0x000fc60008000000 */
[----:B------:R-:W-:-:S03]  /*0150*/  UISETP.NE.AND UP0, UPT, UR6, URZ, UPT ;  /* 0x000000ff0600728c */ /* 0x000fc6000bf05270 */
[----:B------:R-:W-:Y:S08]  /*0160*/  BRA.U !UP1, `(.L_x_1) ;  /* 0x0000000109fc7547 */ /* 0x000ff0000b800000 */
[----:B------:R-:W0:Y:S01]  /*0170*/  LDC.64 R12, c[0x0][0x388] ;  /* 0x0000e200ff0c7b82 */ /* 0x000e220000000a00 */
[----:B------:R-:W-:Y:S01]  /*0180*/  ULOP3.LUT UR4, UR5, 0x7ffffff0, URZ, 0xc0, !UPT ;  /* 0x7ffffff005047892 */ /* 0x000fe2000f8ec0ff */
[----:B------:R-:W-:-:S03]  /*0190*/  IADD3 R2, PT, PT, R4, 0x7, RZ ;  /* 0x0000000704027810 */ /* 0x000fc60007ffe0ff */
[----:B------:R-:W-:-:S12]  /*01a0*/  UIADD3 UR5, UPT, UPT, -UR4, URZ, URZ ;  /* 0x000000ff04057290 */ /* 0x000fd8000fffe1ff */
.L_x_2:
[C---:B------:R-:W-:Y:S02]  /*01b0*/  IADD3 R7, PT, PT, R2.reuse, -0x7, RZ ;  /* 0xfffffff902077810 */ /* 0x040fe40007ffe0ff */
[C---:B------:R-:W-:Y:S02]  /*01c0*/  IADD3 R9, PT, PT, R2.reuse, -0x6, RZ ;  /* 0xfffffffa02097810 */ /* 0x040fe40007ffe0ff */
[C---:B------:R-:W-:Y:S01]  /*01d0*/  IADD3 R27, PT, PT, R2.reuse, -0x5, RZ ;  /* 0xfffffffb021b7810 */ /* 0x040fe20007ffe0ff */
[----:B0-----:R-:W-:Y:S01]  /*01e0*/  IMAD.WIDE.U32 R6, R7, 0x4, R12 ;  /* 0x0000000407067825 */ /* 0x001fe200078e000c */
[----:B------:R-:W-:-:S03]  /*01f0*/  IADD3 R15, PT, PT, R2, -0x4, RZ ;  /* 0xfffffffc020f7810 */ /* 0x000fc60007ffe0ff */
[--C-:B------:R-:W-:Y:S01]  /*0200*/  IMAD.WIDE.U32 R8, R9, 0x4, R12.reuse ;  /* 0x0000000409087825 */ /* 0x100fe200078e000c */
[C---:B------:R-:W-:Y:S01]  /*0210*/  IADD3 R17, PT, PT, R2.reuse, -0x3, RZ ;  /* 0xfffffffd02117810 */ /* 0x040fe20007ffe0ff */
[----:B------:R-:W2:Y:S01]  /*0220*/  LDG.E R3, desc[UR8][R6.64] ;  /* 0x0000000806037981 */ /* 0x000ea2000c1e1900 */
[C---:B------:R-:W-:Y:S01]  /*0230*/  IADD3 R19, PT, PT, R2.reuse, -0x2, RZ ;  /* 0xfffffffe02137810 */ /* 0x040fe20007ffe0ff */
[--C-:B------:R-:W-:Y:S01]  /*0240*/  IMAD.WIDE.U32 R26, R27, 0x4, R12.reuse ;  /* 0x000000041b1a7825 */ /* 0x100fe200078e000c */
[----:B------:R-:W-:Y:S01]  /*0250*/  IADD3 R21, PT, PT, R2, -0x1, RZ ;  /* 0xffffffff02157810 */ /* 0x000fe20007ffe0ff */
[----:B------:R-:W2:Y:S02]  /*0260*/  LDG.E R0, desc[UR8][R8.64] ;  /* 0x0000000808007981 */ /* 0x000ea4000c1e1900 */
[--C-:B------:R-:W-:Y:S02]  /*0270*/  IMAD.WIDE.U32 R14, R15, 0x4, R12.reuse ;  /* 0x000000040f0e7825 */ /* 0x100fe400078e000c */
[----:B------:R0:W3:Y:S02]  /*0280*/  LDG.E R26, desc[UR8][R26.64] ;  /* 0x000000081a1a7981 */ /* 0x0000e4000c1e1900 */
[----:B------:R-:W-:-:S02]  /*0290*/  IMAD.WIDE.U32 R16, R17, 0x4, R12 ;  /* 0x0000000411107825 */ /* 0x000fc400078e000c */
[----:B------:R1:W3:Y:S02]  /*02a0*/  LDG.E R11, desc[UR8][R14.64] ;  /* 0x000000080e0b7981 */ /* 0x0002e4000c1e1900 */
[--C-:B------:R-:W-:Y:S01]  /*02b0*/  IMAD.WIDE.U32 R18, R19, 0x4, R12.reuse ;  /* 0x0000000413127825 */ /* 0x100fe200078e000c */
[C---:B------:R-:W-:Y:S01]  /*02c0*/  IADD3 R23, PT, PT, R2.reuse, 0x1, RZ ;  /* 0x0000000102177810 */ /* 0x040fe20007ffe0ff */
[----:B------:R-:W4:Y:S02]  /*02d0*/  LDG.E R10, desc[UR8][R16.64] ;  /* 0x00000008100a7981 */ /* 0x000f24000c1e1900 */
[--C-:B------:R-:W-:Y:S01]  /*02e0*/  IMAD.WIDE.U32 R20, R21, 0x4, R12.reuse ;  /* 0x0000000415147825 */ /* 0x100fe200078e000c */
[C---:B0-----:R-:W-:Y:S01]  /*02f0*/  IADD3 R27, PT, PT, R2.reuse, 0x2, RZ ;  /* 0x00000002021b7810 */ /* 0x041fe20007ffe0ff */
[----:B------:R-:W4:Y:S01]  /*0300*/  LDG.E R9, desc[UR8][R18.64] ;  /* 0x0000000812097981 */ /* 0x000f22000c1e1900 */
[C---:B------:R-:W-:Y:S01]  /*0310*/  IADD3 R29, PT, PT, R2.reuse, 0x3, RZ ;  /* 0x00000003021d7810 */ /* 0x040fe20007ffe0ff */
[C-C-:B------:R-:W-:Y:S01]  /*0320*/  IMAD.WIDE.U32 R24, R2.reuse, 0x4, R12.reuse ;  /* 0x0000000402187825 */ /* 0x140fe200078e000c */
[----:B------:R-:W-:Y:S01]  /*0330*/  IADD3 R28, PT, PT, R2, 0x4, RZ ;  /* 0x00000004021c7810 */ /* 0x000fe20007ffe0ff */
[----:B------:R0:W4:Y:S02]  /*0340*/  LDG.E R8, desc[UR8][R20.64] ;  /* 0x0000000814087981 */ /* 0x000124000c1e1900 */
[----:B-1----:R-:W-:-:S02]  /*0350*/  IMAD.WIDE.U32 R14, R27, 0x4, R12 ;  /* 0x000000041b0e7825 */ /* 0x002fc400078e000c */
[----:B------:R1:W4:Y:S02]  /*0360*/  LDG.E R7, desc[UR8][R24.64] ;  /* 0x0000000818077981 */ /* 0x000324000c1e1900 */
[--C-:B------:R-:W-:Y:S02]  /*0370*/  IMAD.WIDE.U32 R22, R23, 0x4, R12.reuse ;  /* 0x0000000417167825 */ /* 0x100fe400078e000c */
[----:B------:R-:W4:Y:S01]  /*0380*/  LDG.E R15, desc[UR8][R14.64] ;  /* 0x000000080e0f7981 */ /* 0x000f22000c1e1900 */
[C---:B0-----:R-:W-:Y:S01]  /*0390*/  IADD3 R21, PT, PT, R2.reuse, 0x6, RZ ;  /* 0x0000000602157810 */ /* 0x041fe20007ffe0ff */
[--C-:B------:R-:W-:Y:S01]  /*03a0*/  IMAD.WIDE.U32 R16, R29, 0x4, R12.reuse ;  /* 0x000000041d107825 */ /* 0x100fe200078e000c */
[----:B------:R-:W-:Y:S01]  /*03b0*/  IADD3 R29, PT, PT, R2, 0x5, RZ ;  /* 0x00000005021d7810 */ /* 0x000fe20007ffe0ff */
[----:B------:R0:W4:Y:S02]  /*03c0*/  LDG.E R6, desc[UR8][R22.64] ;  /* 0x0000000816067981 */ /* 0x000124000c1e1900 */
[----:B------:R-:W-:-:S02]  /*03d0*/  IMAD.WIDE.U32 R18, R28, 0x4, R12 ;  /* 0x000000041c127825 */ /* 0x000fc400078e000c */
[----:B------:R-:W4:Y:S02]  /*03e0*/  LDG.E R16, desc[UR8][R16.64] ;  /* 0x0000000810107981 */ /* 0x000f24000c1e1900 */
[--C-:B-1----:R-:W-:Y:S01]  /*03f0*/  IMAD.WIDE.U32 R24, R21, 0x4, R12.reuse ;  /* 0x0000000415187825 */ /* 0x102fe200078e000c */
[C---:B------:R-:W-:Y:S01]  /*0400*/  IADD3 R21, PT, PT, R2.reuse, 0x7, RZ ;  /* 0x0000000702157810 */ /* 0x040fe20007ffe0ff */
[----:B------:R-:W4:Y:S01]  /*0410*/  LDG.E R19, desc[UR8][R18.64] ;  /* 0x0000000812137981 */ /* 0x000f22000c1e1900 */
[----:B0-----:R-:W-:Y:S01]  /*0420*/  IADD3 R23, PT, PT, R2, 0x8, RZ ;  /* 0x0000000802177810 */ /* 0x001fe20007ffe0ff */
[--C-:B------:R-:W-:Y:S02]  /*0430*/  IMAD.WIDE.U32 R28, R29, 0x4, R12.reuse ;  /* 0x000000041d1c7825 */ /* 0x100fe400078e000c */
[----:B------:R-:W4:Y:S02]  /*0440*/  LDG.E R25, desc[UR8][R24.64] ;  /* 0x0000000818197981 */ /* 0x000f24000c1e1900 */
[----:B------:R-:W-:-:S02]  /*0450*/  IMAD.WIDE.U32 R20, R21, 0x4, R12 ;  /* 0x0000000415147825 */ /* 0x000fc400078e000c */
[----:B------:R-:W4:Y:S02]  /*0460*/  LDG.E R28, desc[UR8][R28.64] ;  /* 0x000000081c1c7981 */ /* 0x000f24000c1e1900 */
[----:B------:R-:W-:Y:S02]  /*0470*/  IMAD.WIDE.U32 R22, R23, 0x4, R12 ;  /* 0x0000000417167825 */ /* 0x000fe400078e000c */
[----:B------:R-:W4:Y:S04]  /*0480*/  LDG.E R20, desc[UR8][R20.64] ;  /* 0x0000000814147981 */ /* 0x000f28000c1e1900 */
[----:B------:R-:W4:Y:S01]  /*0490*/  LDG.E R23, desc[UR8][R22.64] ;  /* 0x0000000816177981 */ /* 0x000f22000c1e1900 */
[----:B------:R-:W-:-:S04]  /*04a0*/  UIADD3 UR5, UPT, UPT, UR5, 0x10, URZ ;  /* 0x0000001005057890 */ /* 0x000fc8000fffe0ff */
[----:B------:R-:W-:Y:S01]  /*04b0*/  UISETP.NE.AND UP1, UPT, UR5, URZ, UPT ;  /* 0x000000ff0500728c */ /* 0x000fe2000bf25270 */
[----:B------:R-:W-:Y:S02]  /*04c0*/  IADD3 R2, PT, PT, R2, 0x10, RZ ;  /* 0x0000001002027810 */ /* 0x000fe40007ffe0ff */
[----:B--2--5:R-:W-:-:S04]  /*04d0*/  FMNMX3 R0, R5, R3, R0, !PT ;  /* 0x0000000305007276 */ /* 0x024fc80007800000 */
[----:B---3--:R-:W-:-:S04]  /*04e0*/  FMNMX3 R0, R0, R26, R11, !PT ;  /* 0x0000001a00007276 */ /* 0x008fc8000780000b */
[----:B----4-:R-:W-:-:S04]  /*04f0*/  FMNMX3 R0, R0, R10, R9, !PT ;  /* 0x0000000a00007276 */ /* 0x010fc80007800009 */
[----:B------:R-:W-:-:S04]  /*0500*/  FMNMX3 R0, R0, R8, R7, !PT ;  /* 0x0000000800007276 */ /* 0x000fc80007800007 */
[----:B------:R-:W-:-:S04]  /*0510*/  FMNMX3 R0, R0, R6, R15, !PT ;  /* 0x0000000600007276 */ /* 0x000fc8000780000f */
[----:B------:R-:W-:-:S04]  /*0520*/  FMNMX3 R0, R0, R16, R19, !PT ;  /* 0x0000001000007276 */ /* 0x000fc80007800013 */
[----:B------:R-:W-:-:S04]  /*0530*/  FMNMX3 R0, R0, R28, R25, !PT ;  /* 0x0000001c00007276 */ /* 0x000fc80007800019 */
[----:B------:R-:W-:Y:S01]  /*0540*/  FMNMX3 R5, R0, R20, R23, !PT ;  /* 0x0000001400057276 */ /* 0x000fe20007800017 */
[----:B------:R-:W-:Y:S06]  /*0550*/  BRA.U UP1, `(.L_x_2) ;  /* 0xfffffffd01147547 */ /* 0x000fec000b83ffff */
.L_x_1:
[----:B------:R-:W-:Y:S05]  /*0560*/  BRA.U !UP0, `(.L_x_0) ;  /* 0x0000000508007547 */ /* 0x000fea000b800000 */
[----:B------:R-:W0:Y:S01]  /*0570*/  LDCU UR5, c[0x0][0x384] ;  /* 0x00007080ff0577ac */ /* 0x000e220008000800 */
[----:B------:R-:W-:Y:S02]  /*0580*/  UISETP.GE.U32.AND UP0, UPT, UR6, 0x8, UPT ;  /* 0x000000080600788c */ /* 0x000fe4000bf06070 */
[----:B0-----:R-:W-:-:S04]  /*0590*/  ULOP3.LUT UR7, UR5, 0x7, URZ, 0xc0, !UPT ;  /* 0x0000000705077892 */ /* 0x001fc8000f8ec0ff */
[----:B------:R-:W-:-:S03]  /*05a0*/  UISETP.NE.AND UP1, UPT, UR7, URZ, UPT ;  /* 0x000000ff0700728c */ /* 0x000fc6000bf25270 */
[----:B------:R-:W-:Y:S08]  /*05b0*/  BRA.U !UP0, `(.L_x_3) ;  /* 0x0000000108747547 */ /* 0x000ff0000b800000 */
[----:B------:R-:W-:-:S04]  /*05c0*/  IADD3 R3, PT, PT, R4, UR4, RZ ;  /* 0x0000000404037c10 */ /* 0x000fc8000fffe0ff */
[C---:B------:R-:W-:Y:S01]  /*05d0*/  IADD3 R7, PT, PT, R3.reuse, 0x1, RZ ;  /* 0x0000000103077810 */ /* 0x040fe20007ffe0ff */
[C-C-:B------:R-:W-:Y:S01]  /*05e0*/  IMAD.WIDE.U32 R8, R3.reuse, 0x4, R12.reuse ;  /* 0x0000000403087825 */ /* 0x140fe200078e000c */
[C---:B------:R-:W-:Y:S02]  /*05f0*/  IADD3 R11, PT, PT, R3.reuse, 0x2, RZ ;  /* 0x00000002030b7810 */ /* 0x040fe40007ffe0ff */
[----:B------:R-:W-:Y:S01]  /*0600*/  IADD3 R15, PT, PT, R3, 0x3, RZ ;  /* 0x00000003030f7810 */ /* 0x000fe20007ffe0ff */
[--C-:B------:R-:W-:Y:S01]  /*0610*/  IMAD.WIDE.U32 R6, R7, 0x4, R12.reuse ;  /* 0x0000000407067825 */ /* 0x100fe200078e000c */
[C---:B------:R-:W-:Y:S01]  /*0620*/  IADD3 R17, PT, PT, R3.reuse, 0x4, RZ ;  /* 0x0000000403117810 */ /* 0x040fe20007ffe0ff */
[----:B------:R0:W2:Y:S01]  /*0630*/  LDG.E R0, desc[UR8][R8.64] ;  /* 0x0000000808007981 */ /* 0x0000a2000c1e1900 */
[----:B------:R-:W-:Y:S01]  /*0640*/  IADD3 R19, PT, PT, R3, 0x5, RZ ;  /* 0x0000000503137810 */ /* 0x000fe20007ffe0ff */
[--C-:B------:R-:W-:Y:S01]  /*0650*/  IMAD.WIDE.U32 R10, R11, 0x4, R12.reuse ;  /* 0x000000040b0a7825 */ /* 0x100fe200078e000c */
[----:B------:R-:W-:Y:S01]  /*0660*/  IADD3 R21, PT, PT, R3, 0x6, RZ ;  /* 0x0000000603157810 */ /* 0x000fe20007ffe0ff */
[----:B------:R-:W2:Y:S02]  /*0670*/  LDG.E R6, desc[UR8][R6.64] ;  /* 0x0000000806067981 */ /* 0x000ea4000c1e1900 */
[--C-:B------:R-:W-:Y:S01]  /*0680*/  IMAD.WIDE.U32 R14, R15, 0x4, R12.reuse ;  /* 0x000000040f0e7825 */ /* 0x100fe200078e000c */
[----:B------:R-:W-:Y:S01]  /*0690*/  IADD3 R23, PT, PT, R3, 0x7, RZ ;  /* 0x0000000703177810 */ /* 0x000fe20007ffe0ff */
[----:B------:R-:W3:Y:S02]  /*06a0*/  LDG.E R11, desc[UR8][R10.64] ;  /* 0x000000080a0b7981 */ /* 0x000ee4000c1e1900 */
[----:B------:R-:W-:-:S02]  /*06b0*/  IMAD.WIDE.U32 R16, R17, 0x4, R12 ;  /* 0x0000000411107825 */ /* 0x000fc400078e000c */
[----:B------:R-:W3:Y:S02]  /*06c0*/  LDG.E R14, desc[UR8][R14.64] ;  /* 0x000000080e0e7981 */ /* 0x000ee4000c1e1900 */
[--C-:B------:R-:W-:Y:S02]  /*06d0*/  IMAD.WIDE.U32 R2, R19, 0x4, R12.reuse ;  /* 0x0000000413027825 */ /* 0x100fe400078e000c */
[----:B------:R-:W4:Y:S02]  /*06e0*/  LDG.E R17, desc[UR8][R16.64] ;  /* 0x0000000810117981 */ /* 0x000f24000c1e1900 */
[--C-:B0-----:R-:W-:Y:S02]  /*06f0*/  IMAD.WIDE.U32 R8, R21, 0x4, R12.reuse ;  /* 0x0000000415087825 */ /* 0x101fe400078e000c */
[----:B------:R-:W4:Y:S02]  /*0700*/  LDG.E R2, desc[UR8][R2.64] ;  /* 0x0000000802027981 */ /* 0x000f24000c1e1900 */
[----:B------:R-:W-:-:S02]  /*0710*/  IMAD.WIDE.U32 R18, R23, 0x4, R12 ;  /* 0x0000000417127825 */ /* 0x000fc400078e000c */
[----:B------:R-:W4:Y:S04]  /*0720*/  LDG.E R9, desc[UR8][R8.64] ;  /* 0x0000000808097981 */ /* 0x000f28000c1e1900 */
[----:B------:R-:W4:Y:S01]  /*0730*/  LDG.E R18, desc[UR8][R18.64] ;  /* 0x0000000812127981 */ /* 0x000f22000c1e1900 */
[----:B------:R-:W-:Y:S01]  /*0740*/  UIADD3 UR4, UPT, UPT, UR4, 0x8, URZ ;  /* 0x0000000804047890 */ /* 0x000fe2000fffe0ff */
[----:B--2--5:R-:W-:-:S04]  /*0750*/  FMNMX3 R0, R5, R0, R6, !PT ;  /* 0x0000000005007276 */ /* 0x024fc80007800006 */
[----:B---3--:R-:W-:-:S04]  /*0760*/  FMNMX3 R0, R0, R11, R14, !PT ;  /* 0x0000000b00007276 */ /* 0x008fc8000780000e */
[----:B----4-:R-:W-:-:S04]  /*0770*/  FMNMX3 R0, R0, R17, R2, !PT ;  /* 0x0000001100007276 */ /* 0x010fc80007800002 */
[----:B------:R-:W-:-:S07]  /*0780*/  FMNMX3 R5, R0, R9, R18, !PT ;  /* 0x0000000900057276 */ /* 0x000fce0007800012 */
.L_x_3:
[----:B------:R-:W-:Y:S05]  /*0790*/  BRA.U !UP1, `(.L_x_0) ;  /* 0x0000000109747547 */ /* 0x000fea000b800000 */
[----:B------:R-:W-:Y:S02]  /*07a0*/  UISETP.GE.U32.AND UP0, UPT, UR7, 0x4, UPT ;  /* 0x000000040700788c */ /* 0x000fe4000bf06070 */
[----:B------:R-:W-:-:S04]  /*07b0*/  ULOP3.LUT UR5, UR5, 0x3, URZ, 0xc0, !UPT ;  /* 0x0000000305057892 */ /* 0x000fc8000f8ec0ff */
[----:B------:R-:W-:-:S03]  /*07c0*/  UISETP.NE.AND UP1, UPT, UR5, URZ, UPT ;  /* 0x000000ff0500728c */ /* 0x000fc6000bf25270 */
[----:B------:R-:W-:Y:S08]  /*07d0*/  BRA.U !UP0, `(.L_x_4) ;  /* 0x00000001083c7547 */ /* 0x000ff0000b800000 */
[----:B------:R-:W-:-:S04]  /*07e0*/  IADD3 R7, PT, PT, R4, UR4, RZ ;  /* 0x0000000404077c10 */ /* 0x000fc8000fffe0ff */
[C---:B------:R-:W-:Y:S01]  /*07f0*/  IADD3 R9, PT, PT, R7.reuse, 0x1, RZ ;  /* 0x0000000107097810 */ /* 0x040fe20007ffe0ff */
[C-C-:B------:R-:W-:Y:S01]  /*0800*/  IMAD.WIDE.U32 R2, R7.reuse, 0x4, R12.reuse ;  /* 0x0000000407027825 */ /* 0x140fe200078e000c */
[C---:B------:R-:W-:Y:S02]  /*0810*/  IADD3 R11, PT, PT, R7.reuse, 0x2, RZ ;  /* 0x00000002070b7810 */ /* 0x040fe40007ffe0ff */
[----:B------:R-:W-:Y:S01]  /*0820*/  IADD3 R15, PT, PT, R7, 0x3, RZ ;  /* 0x00000003070f7810 */ /* 0x000fe20007ffe0ff */
[--C-:B------:R-:W-:Y:S02]  /*0830*/  IMAD.WIDE.U32 R6, R9, 0x4, R12.reuse ;  /* 0x0000000409067825 */ /* 0x100fe400078e000c */
[----:B------:R-:W2:Y:S02]  /*0840*/  LDG.E R2, desc[UR8][R2.64] ;  /* 0x0000000802027981 */ /* 0x000ea4000c1e1900 */
[--C-:B------:R-:W-:Y:S02]  /*0850*/  IMAD.WIDE.U32 R8, R11, 0x4, R12.reuse ;  /* 0x000000040b087825 */ /* 0x100fe400078e000c */
[----:B------:R-:W2:Y:S02]  /*0860*/  LDG.E R6, desc[UR8][R6.64] ;  /* 0x0000000806067981 */ /* 0x000ea4000c1e1900 */
[----:B------:R-:W-:-:S02]  /*0870*/  IMAD.WIDE.U32 R10, R15, 0x4, R12 ;  /* 0x000000040f0a7825 */ /* 0x000fc400078e000c */
[----:B------:R-:W3:Y:S04]  /*0880*/  LDG.E R8, desc[UR8][R8.64] ;  /* 0x0000000808087981 */ /* 0x000ee8000c1e1900 */
[----:B------:R-:W3:Y:S01]  /*0890*/  LDG.E R10, desc[UR8][R10.64] ;  /* 0x000000080a0a7981 */ /* 0x000ee2000c1e1900 */
[----:B------:R-:W-:Y:S01]  /*08a0*/  UIADD3 UR4, UPT, UPT, UR4, 0x4, URZ ;  /* 0x0000000404047890 */ /* 0x000fe2000fffe0ff */
[----:B--2--5:R-:W-:-:S04]  /*08b0*/  FMNMX3 R5, R5, R2, R6, !PT ;  /* 0x0000000205057276 */ /* 0x024fc80007800006 */
[----:B---3--:R-:W-:-:S07]  /*08c0*/  FMNMX3 R5, R5, R8, R10, !PT ;  /* 0x0000000805057276 */ /* 0x008fce000780000a */
.L_x_4:
[----:B------:R-:W-:Y:S05]  /*08d0*/  BRA.U !UP1, `(.L_x_0) ;  /* 0x0000000109247547 */ /* 0x000fea000b800000 */
[----:B------:R-:W-:Y:S01]  /*08e0*/  IADD3 R7, PT, PT, R4, UR4, RZ ;  /* 0x0000000404077c10 */ /* 0x000fe2000fffe0ff */
[----:B------:R-:W-:-:S12]  /*08f0*/  UIADD3 UR5, UPT, UPT, -UR5, URZ, URZ ;  /* 0x000000ff05057290 */ /* 0x000fd8000fffe1ff */
.L_x_5:
[----:B------:R-:W-:-:S06]  /*0900*/  IMAD.WIDE.U32 R2, R7, 0x4, R12 ;  /* 0x0000000407027825 */ /* 0x000fcc00078e000c */
[----:B------:R-:W2:Y:S01]  /*0910*/  LDG.E R2, desc[UR8][R2.64] ;  /* 0x0000000802027981 */ /* 0x000ea2000c1e1900 */
[----:B------:R-:W-:Y:S01]  /*0920*/  UIADD3 UR5, UPT, UPT, UR5, 0x1, URZ ;  /* 0x0000000105057890 */ /* 0x000fe2000fffe0ff */
[----:B------:R-:W-:-:S03]  /*0930*/  IADD3 R7, PT, PT, R7, 0x1, RZ ;  /* 0x0000000107077810 */ /* 0x000fc60007ffe0ff */
[----:B------:R-:W-:Y:S01]  /*0940*/  UISETP.NE.AND UP0, UPT, UR5, URZ, UPT ;  /* 0x000000ff0500728c */ /* 0x000fe2000bf05270 */
[----:B--2--5:R-:W-:-:S08]  /*0950*/  FMNMX R5, R2, R5, !PT ;  /* 0x0000000502057209 */ /* 0x024fd00007800000 */
[----:B------:R-:W-:Y:S05]  /*0960*/  BRA.U UP0, `(.L_x_5) ;  /* 0xfffffffd00e47547 */ /* 0x000fea000b83ffff */
.L_x_0:
[----:B------:R-:W0:Y:S01]  /*0970*/  LDCU UR5, c[0x0][0x384] ;  /* 0x00007080ff0577ac */ /* 0x000e220008000800 */
[----:B------:R-:W-:Y:S01]  /*0980*/  HFMA2 R3, -RZ, RZ, 0, 0 ;  /* 0x00000000ff037431 */ /* 0x000fe200000001ff */
[----:B0-----:R-:W-:-:S09]  /*0990*/  UISETP.GE.AND UP0, UPT, UR5, 0x1, UPT ;  /* 0x000000010500788c */ /* 0x001fd2000bf06270 */
[----:B------:R-:W-:Y:S05]  /*09a0*/  BRA.U !UP0, `(.L_x_6) ;  /* 0x0000000d08607547 */ /* 0x000fea000b800000 */
[----:B------:R-:W-:Y:S01]  /*09b0*/  UISETP.GE.U32.AND UP1, UPT, UR5, 0x8, UPT ;  /* 0x000000080500788c */ /* 0x000fe2000bf26070 */
[----:B------:R-:W-:Y:S01]  /*09c0*/  MOV R3, RZ ;  /* 0x000000ff00037202 */ /* 0x000fe20000000f00 */
[----:B------:R-:W-:Y:S01]  /*09d0*/  ULOP3.LUT UR6, UR5, 0x7, URZ, 0xc0, !UPT ;  /* 0x0000000705067892 */ /* 0x000fe2000f8ec0ff */
[----:B------:R-:W-:-:S03]  /*09e0*/  UMOV UR4, URZ ;  /* 0x000000ff00047c82 */ /* 0x000fc60008000000 */
[----:B------:R-:W-:-:S03]  /*09f0*/  UISETP.NE.AND UP0, UPT, UR6, URZ, UPT ;  /* 0x000000ff0600728c */ /* 0x000fc6000bf05270 */
[----:B------:R-:W-:Y:S08]  /*0a00*/  BRA.U !UP1, `(.L_x_7) ;  /* 0x0000000509a87547 */ /* 0x000ff0000b800000 */
[----:B------:R-:W0:Y:S01]  /*0a10*/  LDC.64 R12, c[0x0][0x388] ;  /* 0x0000e200ff0c7b82 */ /* 0x000e220000000a00 */
[----:B------:R-:W-:Y:S01]  /*0a20*/  ULOP3.LUT UR4, UR5, 0x7ffffff8, URZ, 0xc0, !UPT ;  /* 0x7ffffff805047892 */ /* 0x000fe2000f8ec0ff */
[----:B------:R-:W-:Y:S02]  /*0a30*/  IADD3 R7, PT, PT, R4, 0x3, RZ ;  /* 0x0000000304077810 */ /* 0x000fe40007ffe0ff */
[----:B------:R-:W-:Y:S01]  /*0a40*/  MOV R3, RZ ;  /* 0x000000ff00037202 */ /* 0x000fe20000000f00 */
[----:B------:R-:W-:-:S12]  /*0a50*/  UIADD3 UR5, UPT, UPT, -UR4, URZ, URZ ;  /* 0x000000ff04057290 */ /* 0x000fd8000fffe1ff */
.L_x_8:
[----:B------:R-:W-:-:S05]  /*0a60*/  IADD3 R9, PT, PT, R7, -0x3, RZ ;  /* 0xfffffffd07097810 */ /* 0x000fca0007ffe0ff */
[----:B0-----:R-:W-:Y:S01]  /*0a70*/  IMAD.WIDE.U32 R8, R9, 0x4, R12 ;  /* 0x0000000409087825 */ /* 0x001fe200078e000c */
[----:B------:R-:W-:-:S05]  /*0a80*/  IADD3 R11, PT, PT, R7, -0x2, RZ ;  /* 0xfffffffe070b7810 */ /* 0x000fca0007ffe0ff */
[----:B------:R-:W2:Y:S01]  /*0a90*/  LDG.E R8, desc[UR8][R8.64] ;  /* 0x0000000808087981 */ /* 0x000ea2000c1e1900 */
[----:B------:R-:W-:Y:S01]  /*0aa0*/  IMAD.WIDE.U32 R10, R11, 0x4, R12 ;  /* 0x000000040b0a7825 */ /* 0x000fe200078e000c */
[----:B------:R-:W-:-:S05]  /*0ab0*/  IADD3 R19, PT, PT, R7, -0x1, RZ ;  /* 0xffffffff07137810 */ /* 0x000fca0007ffe0ff */
[----:B------:R0:W3:Y:S01]  /*0ac0*/  LDG.E R10, desc[UR8][R10.64] ;  /* 0x000000080a0a7981 */ /* 0x0000e2000c1e1900 */
[----:B------:R-:W-:Y:S01]  /*0ad0*/  IMAD.WIDE.U32 R18, R19, 0x4, R12 ;  /* 0x0000000413127825 */ /* 0x000fe200078e000c */
[----:B------:R-:W-:-:S03]  /*0ae0*/  IADD3 R15, PT, PT, R7, 0x1, RZ ;  /* 0x00000001070f7810 */ /* 0x000fc60007ffe0ff */
[C-C-:B------:R-:W-:Y:S02]  /*0af0*/  IMAD.WIDE.U32 R20, R7.reuse, 0x4, R12.reuse ;  /* 0x0000000407147825 */ /* 0x140fe400078e000c */
[----:B------:R-:W4:Y:S01]  /*0b00*/  LDG.E R18, desc[UR8][R18.64] ;  /* 0x0000000812127981 */ /* 0x000f22000c1e1900 */
[----:B------:R-:W-:Y:S01]  /*0b10*/  IADD3 R17, PT, PT, R7, 0x2, RZ ;  /* 0x0000000207117810 */ /* 0x000fe20007ffe0ff */
[--C-:B------:R-:W-:Y:S02]  /*0b20*/  IMAD.WIDE.U32 R14, R15, 0x4, R12.reuse ;  /* 0x000000040f0e7825 */ /* 0x100fe400078e000c */
[----:B------:R-:W4:Y:S02]  /*0b30*/  LDG.E R20, desc[UR8][R20.64] ;  /* 0x0000000814147981 */ /* 0x000f24000c1e1900 */
[----:B------:R-:W-:Y:S02]  /*0b40*/  IMAD.WIDE.U32 R16, R17, 0x4, R12 ;  /* 0x0000000411107825 */ /* 0x000fe400078e000c */
[----:B------:R-:W4:Y:S04]  /*0b50*/  LDG.E R14, desc[UR8][R14.64] ;  /* 0x000000080e0e7981 */ /* 0x000f28000c1e1900 */
[----:B------:R3:W4:Y:S01]  /*0b60*/  LDG.E R16, desc[UR8][R16.64] ;  /* 0x0000000810107981 */ /* 0x000722000c1e1900 */
[----:B------:R-:W-:-:S02]  /*0b70*/  IADD3 R23, PT, PT, R7, 0x3, RZ ;  /* 0x0000000307177810 */ /* 0x000fc40007ffe0ff */
[----:B------:R-:W-:-:S03]  /*0b80*/  IADD3 R25, PT, PT, R7, 0x4, RZ ;  /* 0x0000000407197810 */ /* 0x000fc60007ffe0ff */
[----:B------:R-:W-:-:S04]  /*0b90*/  IMAD.WIDE.U32 R22, R23, 0x4, R12 ;  /* 0x0000000417167825 */ /* 0x000fc800078e000c */
[----:B------:R-:W-:Y:S01]  /*0ba0*/  IMAD.WIDE.U32 R24, R25, 0x4, R12 ;  /* 0x0000000419187825 */ /* 0x000fe200078e000c */
[----:B------:R1:W4:Y:S04]  /*0bb0*/  LDG.E R6, desc[UR8][R22.64] ;  /* 0x0000000816067981 */ /* 0x000328000c1e1900 */
[----:B------:R1:W4:Y:S01]  /*0bc0*/  LDG.E R0, desc[UR8][R24.64] ;  /* 0x0000000818007981 */ /* 0x000322000c1e1900 */
[----:B------:R-:W-:Y:S01]  /*0bd0*/  HFMA2 R2, -RZ, RZ, 0.96630859375, -0.0022525787353515625 ;  /* 0x3bbb989dff027431 */ /* 0x000fe200000001ff */
[----:B------:R-:W-:Y:S01]  /*0be0*/  UIADD3 UR5, UPT, UPT, UR5, 0x8, URZ ;  /* 0x0000000805057890 */ /* 0x000fe2000fffe0ff */
[----:B------:R-:W-:-:S03]  /*0bf0*/  IADD3 R7, PT, PT, R7, 0x8, RZ ;  /* 0x0000000807077810 */ /* 0x000fc60007ffe0ff */
[----:B------:R-:W-:Y:S01]  /*0c00*/  UISETP.NE.AND UP1, UPT, UR5, URZ, UPT ;  /* 0x000000ff0500728c */ /* 0x000fe2000bf25270 */
[----:B--2--5:R-:W-:Y:S01]  /*0c10*/  FADD R9, R8, -R5 ;  /* 0x8000000508097221 */ /* 0x024fe20000000000 */
[----:B------:R-:W-:-:S03]  /*0c20*/  MOV R8, 0x437c0000 ;  /* 0x437c000000087802 */ /* 0x000fc60000000f00 */
[----:B0-----:R-:W-:Y:S01]  /*0c30*/  FFMA.SAT R11, R9, R2, 0.5 ;  /* 0x3f000000090b7423 */ /* 0x001fe20000002002 */
[----:B---3--:R-:W-:-:S03]  /*0c40*/  FADD R17, R10, -R5 ;  /* 0x800000050a117221 */ /* 0x008fc60000000000 */
[----:B------:R-:W-:Y:S01]  /*0c50*/  FFMA.RM R11, R11, R8, 12582913 ;  /* 0x4b4000010b0b7423 */ /* 0x000fe20000004008 */
[----:B------:R-:W-:-:S03]  /*0c60*/  FFMA.SAT R15, R17, R2, 0.5 ;  /* 0x3f000000110f7423 */ /* 0x000fc60000002002 */
[----:B------:R-:W-:-:S04]  /*0c70*/  FADD R26, R11, -12583039 ;  /* 0xcb40007f0b1a7421 */ /* 0x000fc80000000000 */
[----:B------:R-:W-:Y:S01]  /*0c80*/  FFMA R26, R9, 1.4426950216293334961, -R26 ;  /* 0x3fb8aa3b091a7823 */ /* 0x000fe2000000081a */
[--C-:B----4-:R-:W-:Y:S01]  /*0c90*/  FADD R19, R20, -R5.reuse ;  /* 0x8000000514137221 */ /* 0x110fe20000000000 */
[----:B------:R-:W-:Y:S02]  /*0ca0*/  SHF.L.U32 R20, R11, 0x17, RZ ;  /* 0x000000170b147819 */ /* 0x000fe400000006ff */
[----:B------:R-:W-:Y:S01]  /*0cb0*/  FFMA R26, R9, 1.925963033500011079e-08, R26 ;  /* 0x32a57060091a7823 */ /* 0x000fe2000000001a */
[----:B------:R-:W-:Y:S01]  /*0cc0*/  FFMA.RM R9, R15, R8, 12582913 ;  /* 0x4b4000010f097423 */ /* 0x000fe20000004008 */
[----:B------:R-:W-:Y:S02]  /*0cd0*/  FADD R15, R18, -R5 ;  /* 0x80000005120f7221 */ /* 0x000fe40000000000 */
[----:B------:R-:W0:Y:S01]  /*0ce0*/  MUFU.EX2 R18, R26 ;  /* 0x0000001a00127308 */ /* 0x000e220000000800 */
[----:B------:R-:W-:Y:S01]  /*0cf0*/  FADD R10, R9, -12583039 ;  /* 0xcb40007f090a7421 */ /* 0x000fe20000000000 */
[----:B------:R-:W-:-:S03]  /*0d00*/  FFMA.SAT R21, R15, R2, 0.5 ;  /* 0x3f0000000f157423 */ /* 0x000fc60000002002 */
[----:B-1----:R-:W-:Y:S01]  /*0d10*/  FFMA R22, R17, 1.4426950216293334961, -R10 ;  /* 0x3fb8aa3b11167823 */ /* 0x002fe2000000080a */
[----:B------:R-:W-:Y:S01]  /*0d20*/  FFMA.RM R10, R21, R8, 12582913 ;  /* 0x4b400001150a7423 */ /* 0x000fe20000004008 */
[----:B------:R-:W-:Y:S02]  /*0d30*/  FFMA.SAT R21, R19, R2, 0.5 ;  /* 0x3f00000013157423 */ /* 0x000fe40000002002 */
[----:B------:R-:W-:Y:S01]  /*0d40*/  FFMA R22, R17, 1.925963033500011079e-08, R22 ;  /* 0x32a5706011167823 */ /* 0x000fe20000000016 */
[----:B------:R-:W-:Y:S01]  /*0d50*/  FADD R24, R10, -12583039 ;  /* 0xcb40007f0a187421 */ /* 0x000fe20000000000 */
[--C-:B------:R-:W-:Y:S01]  /*0d60*/  FADD R17, R14, -R5.reuse ;  /* 0x800000050e117221 */ /* 0x100fe20000000000 */
[----:B------:R-:W-:Y:S01]  /*0d70*/  FFMA.RM R11, R21, R8, 12582913 ;  /* 0x4b400001150b7423 */ /* 0x000fe20000004008 */
[----:B------:R-:W-:Y:S01]  /*0d80*/  FADD R21, R16, -R5 ;  /* 0x8000000510157221 */ /* 0x000fe20000000000 */
[----:B------:R-:W-:Y:S01]  /*0d90*/  FFMA R24, R15, 1.4426950216293334961, -R24 ;  /* 0x3fb8aa3b0f187823 */ /* 0x000fe20000000818 */
[----:B------:R-:W-:Y:S01]  /*0da0*/  FFMA.SAT R23, R17, R2, 0.5 ;  /* 0x3f00000011177423 */ /* 0x000fe20000002002 */
[----:B------:R1:W2:Y:S01]  /*0db0*/  MUFU.EX2 R14, R22 ;  /* 0x00000016000e7308 */ /* 0x0002a20000000800 */
[----:B0-----:R-:W-:Y:S01]  /*0dc0*/  FFMA R3, R20, R18, R3 ;  /* 0x0000001214037223 */ /* 0x001fe20000000003 */
[----:B------:R-:W-:Y:S01]  /*0dd0*/  FADD R18, R11, -12583039 ;  /* 0xcb40007f0b127421 */ /* 0x000fe20000000000 */
[----:B------:R-:W-:Y:S01]  /*0de0*/  FFMA R24, R15, 1.925963033500011079e-08, R24 ;  /* 0x32a570600f187823 */ /* 0x000fe20000000018 */
[----:B------:R-:W-:Y:S01]  /*0df0*/  FFMA.RM R15, R23, R8, 12582913 ;  /* 0x4b400001170f7423 */ /* 0x000fe20000004008 */
[----:B------:R-:W-:Y:S01]  /*0e00*/  FFMA.SAT R23, R21, R2, 0.5 ;  /* 0x3f00000015177423 */ /* 0x000fe20000002002 */
[----:B------:R-:W-:Y:S01]  /*0e10*/  FFMA R18, R19, 1.4426950216293334961, -R18 ;  /* 0x3fb8aa3b13127823 */ /* 0x000fe20000000812 */
[----:B------:R-:W-:Y:S01]  /*0e20*/  SHF.L.U32 R10, R10, 0x17, RZ ;  /* 0x000000170a0a7819 */ /* 0x000fe200000006ff */
[----:B------:R-:W-:Y:S01]  /*0e30*/  FADD R26, R15, -12583039 ;  /* 0xcb40007f0f1a7421 */ /* 0x000fe20000000000 */
[----:B------:R-:W0:Y:S01]  /*0e40*/  MUFU.EX2 R16, R24 ;  /* 0x0000001800107308 */ /* 0x000e220000000800 */
[----:B------:R-:W-:Y:S01]  /*0e50*/  FFMA R20, R19, 1.925963033500011079e-08, R18 ;  /* 0x32a5706013147823 */ /* 0x000fe20000000012 */
[----:B------:R-:W-:Y:S01]  /*0e60*/  FFMA.RM R18, R23, R8, 12582913 ;  /* 0x4b40000117127423 */ /* 0x000fe20000004008 */
[--C-:B------:R-:W-:Y:S01]  /*0e70*/  FADD R23, R6, -R5.reuse ;  /* 0x8000000506177221 */ /* 0x100fe20000000000 */
[----:B------:R-:W-:Y:S01]  /*0e80*/  FADD R19, R0, -R5 ;  /* 0x8000000500137221 */ /* 0x000fe20000000000 */
[----:B------:R-:W-:Y:S01]  /*0e90*/  FFMA R26, R17, 1.4426950216293334961, -R26 ;  /* 0x3fb8aa3b111a7823 */ /* 0x000fe2000000081a */
[----:B-1----:R-:W-:Y:S01]  /*0ea0*/  FADD R22, R18, -12583039 ;  /* 0xcb40007f12167421 */ /* 0x002fe20000000000 */
[----:B------:R-:W-:Y:S01]  /*0eb0*/  FFMA.SAT R25, R23, R2, 0.5 ;  /* 0x3f00000017197423 */ /* 0x000fe20000002002 */
[----:B------:R1:W3:Y:S01]  /*0ec0*/  MUFU.EX2 R6, R20 ;  /* 0x0000001400067308 */ /* 0x0002e20000000800 */
[----:B------:R-:W-:Y:S01]  /*0ed0*/  FFMA R17, R17, 1.925963033500011079e-08, R26 ;  /* 0x32a5706011117823 */ /* 0x000fe2000000001a */
[----:B------:R-:W-:Y:S01]  /*0ee0*/  FFMA R22, R21, 1.4426950216293334961, -R22 ;  /* 0x3fb8aa3b15167823 */ /* 0x000fe20000000816 */
[----:B------:R-:W-:Y:S01]  /*0ef0*/  FFMA.RM R0, R25, R8, 12582913 ;  /* 0x4b40000119007423 */ /* 0x000fe20000004008 */
[----:B------:R-:W-:-:S02]  /*0f00*/  SHF.L.U32 R15, R15, 0x17, RZ ;  /* 0x000000170f0f7819 */ /* 0x000fc400000006ff */
[----:B------:R-:W-:Y:S01]  /*0f10*/  FFMA R22, R21, 1.925963033500011079e-08, R22 ;  /* 0x32a5706015167823 */ /* 0x000fe20000000016 */
[----:B------:R-:W-:Y:S01]  /*0f20*/  FFMA.SAT R21, R19, R2, 0.5 ;  /* 0x3f00000013157423 */ /* 0x000fe20000002002 */
[----:B------:R-:W-:Y:S01]  /*0f30*/  FADD R2, R0, -12583039 ;  /* 0xcb40007f00027421 */ /* 0x000fe20000000000 */
[----:B------:R-:W4:Y:S01]  /*0f40*/  MUFU.EX2 R17, R17 ;  /* 0x0000001100117308 */ /* 0x000f220000000800 */
[----:B-1----:R-:W-:Y:S01]  /*0f50*/  SHF.L.U32 R20, R9, 0x17, RZ ;  /* 0x0000001709147819 */ /* 0x002fe200000006ff */
[----:B------:R-:W-:Y:S01]  /*0f60*/  FFMA.RM R8, R21, R8, 12582913 ;  /* 0x4b40000115087423 */ /* 0x000fe20000004008 */
[C---:B------:R-:W-:Y:S01]  /*0f70*/  FFMA R24, R23.reuse, 1.4426950216293334961, -R2 ;  /* 0x3fb8aa3b17187823 */ /* 0x040fe20000000802 */
[----:B------:R-:W-:Y:S02]  /*0f80*/  SHF.L.U32 R18, R18, 0x17, RZ ;  /* 0x0000001712127819 */ /* 0x000fe400000006ff */
[----:B------:R-:W-:Y:S01]  /*0f90*/  FADD R26, R8, -12583039 ;  /* 0xcb40007f081a7421 */ /* 0x000fe20000000000 */
[----:B------:R-:W-:Y:S01]  /*0fa0*/  FFMA R24, R23, 1.925963033500011079e-08, R24 ;  /* 0x32a5706017187823 */ /* 0x000fe20000000018 */
[----:B------:R-:W1:Y:S01]  /*0fb0*/  MUFU.EX2 R2, R22 ;  /* 0x0000001600027308 */ /* 0x000e620000000800 */
[----:B--2---:R-:W-:Y:S01]  /*0fc0*/  FFMA R9, R20, R14, R3 ;  /* 0x0000000e14097223 */ /* 0x004fe20000000003 */
[----:B------:R-:W-:Y:S01]  /*0fd0*/  FFMA R26, R19, 1.4426950216293334961, -R26 ;  /* 0x3fb8aa3b131a7823 */ /* 0x000fe2000000081a */
[----:B------:R-:W-:-:S02]  /*0fe0*/  SHF.L.U32 R14, R11, 0x17, RZ ;  /* 0x000000170b0e7819 */ /* 0x000fc400000006ff */
[----:B0-----:R-:W-:Y:S01]  /*0ff0*/  FFMA R9, R10, R16, R9 ;  /* 0x000000100a097223 */ /* 0x001fe20000000009 */
[----:B------:R-:W-:Y:S01]  /*1000*/  FFMA R26, R19, 1.925963033500011079e-08, R26 ;  /* 0x32a57060131a7823 */ /* 0x000fe2000000001a */
[----:B------:R-:W-:Y:S01]  /*1010*/  SHF.L.U32 R8, R8, 0x17, RZ ;  /* 0x0000001708087819 */ /* 0x000fe200000006ff */
[----:B------:R-:W0:Y:S01]  /*1020*/  MUFU.EX2 R3, R24 ;  /* 0x0000001800037308 */ /* 0x000e220000000800 */
[----:B---3--:R-:W-:Y:S01]  /*1030*/  FFMA R6, R14, R6, R9 ;  /* 0x000000060e067223 */ /* 0x008fe20000000009 */
[----:B------:R-:W-:-:S03]  /*1040*/  SHF.L.U32 R9, R0, 0x17, RZ ;  /* 0x0000001700097819 */ /* 0x000fc600000006ff */
[----:B----4-:R-:W-:-:S03]  /*1050*/  FFMA R15, R15, R17, R6 ;  /* 0x000000110f0f7223 */ /* 0x010fc60000000006 */
[----:B------:R-:W2:Y:S01]  /*1060*/  MUFU.EX2 R26, R26 ;  /* 0x0000001a001a7308 */ /* 0x000ea20000000800 */
[----:B-1----:R-:W-:-:S04]  /*1070*/  FFMA R2, R18, R2, R15 ;  /* 0x0000000212027223 */ /* 0x002fc8000000000f */
[----:B0-----:R-:W-:-:S04]  /*1080*/  FFMA R3, R9, R3, R2 ;  /* 0x0000000309037223 */ /* 0x001fc80000000002 */
[----:B--2---:R-:W-:Y:S01]  /*1090*/  FFMA R3, R8, R26, R3 ;  /* 0x0000001a08037223 */ /* 0x004fe20000000003 */
[----:B------:R-:W-:Y:S06]  /*10a0*/  BRA.U UP1, `(.L_x_8) ;  /* 0xfffffff9016c7547 */ /* 0x000fec000b83ffff */
.L_x_7:
        /* <DEDUP_REMOVED lines=8> */
[C---:B------:R-:W-:Y:S01]  /*1130*/  IMAD.WIDE.U32 R6, R15.reuse, 0x4, R12 ;  /* 0x000000040f067825 */ /* 0x040fe200078e000c */
[----:B------:R-:W-:-:S03]  /*1140*/  IADD3 R11, PT, PT, R15, 0x2, RZ ;  /* 0x000000020f0b7810 */ /* 0x000fc60007ffe0ff */
[--C-:B------:R-:W-:Y:S01]  /*1150*/  IMAD.WIDE.U32 R8, R9, 0x4, R12.reuse ;  /* 0x0000000409087825 */ /* 0x100fe200078e000c */
[----:B------:R-:W-:Y:S01]  /*1160*/  IADD3 R15, PT, PT, R15, 0x3, RZ ;  /* 0x000000030f0f7810 */ /* 0x000fe20007ffe0ff */
[----:B------:R-:W2:Y:S02]  /*1170*/  LDG.E R6, desc[UR8][R6.64] ;  /* 0x0000000806067981 */ /* 0x000ea4000c1e1900 */
[--C-:B------:R-:W-:Y:S02]  /*1180*/  IMAD.WIDE.U32 R10, R11, 0x4, R12.reuse ;  /* 0x000000040b0a7825 */ /* 0x100fe400078e000c */
[----:B------:R-:W3:Y:S02]  /*1190*/  LDG.E R8, desc[UR8][R8.64] ;  /* 0x0000000808087981 */ /* 0x000ee4000c1e1900 */
[----:B------:R-:W-:Y:S02]  /*11a0*/  IMAD.WIDE.U32 R14, R15, 0x4, R12 ;  /* 0x000000040f0e7825 */ /* 0x000fe400078e000c */
[----:B------:R-:W4:Y:S04]  /*11b0*/  LDG.E R10, desc[UR8][R10.64] ;  /* 0x000000080a0a7981 */ /* 0x000f28000c1e1900 */
[----:B------:R-:W4:Y:S01]  /*11c0*/  LDG.E R14, desc[UR8][R14.64] ;  /* 0x000000080e0e7981 */ /* 0x000f22000c1e1900 */
[----:B------:R-:W-:Y:S01]  /*11d0*/  HFMA2 R18, -RZ, RZ, 0.96630859375, -0.0022525787353515625 ;  /* 0x3bbb989dff127431 */ /* 0x000fe200000001ff */
[----:B------:R-:W-:Y:S01]  /*11e0*/  MOV R19, 0x437c0000 ;  /* 0x437c000000137802 */ /* 0x000fe20000000f00 */
[----:B------:R-:W-:Y:S01]  /*11f0*/  UIADD3 UR4, UPT, UPT, UR4, 0x4, URZ ;  /* 0x0000000404047890 */ /* 0x000fe2000fffe0ff */
[----:B--2--5:R-:W-:-:S04]  /*1200*/  FADD R16, R6, -R5 ;  /* 0x8000000506107221 */ /* 0x024fc80000000000 */
[----:B------:R-:W-:Y:S01]  /*1210*/  FFMA.SAT R0, R16, R18, 0.5 ;  /* 0x3f00000010007423 */ /* 0x000fe20000002012 */
[----:B---3--:R-:W-:-:S03]  /*1220*/  FADD R17, R8, -R5 ;  /* 0x8000000508117221 */ /* 0x008fc60000000000 */
[-C--:B------:R-:W-:Y:S01]  /*1230*/  FFMA.RM R0, R0, R19.reuse, 12582913 ;  /* 0x4b40000100007423 */ /* 0x080fe20000004013 */
[-C--:B------:R-:W-:Y:S01]  /*1240*/  FFMA.SAT R2, R17, R18.reuse, 0.5 ;  /* 0x3f00000011027423 */ /* 0x080fe20000002012 */
[--C-:B----4-:R-:W-:Y:S02]  /*1250*/  FADD R7, R10, -R5.reuse ;  /* 0x800000050a077221 */ /* 0x110fe40000000000 */
[----:B------:R-:W-:Y:S01]  /*1260*/  FADD R9, R0, -12583039 ;  /* 0xcb40007f00097421 */ /* 0x000fe20000000000 */
[-C--:B------:R-:W-:Y:S01]  /*1270*/  FFMA.RM R2, R2, R19.reuse, 12582913 ;  /* 0x4b40000102027423 */ /* 0x080fe20000004013 */
[-C--:B------:R-:W-:Y:S01]  /*1280*/  FFMA.SAT R6, R7, R18.reuse, 0.5 ;  /* 0x3f00000007067423 */ /* 0x080fe20000002012 */
[----:B------:R-:W-:Y:S01]  /*1290*/  FADD R14, R14, -R5 ;  /* 0x800000050e0e7221 */ /* 0x000fe20000000000 */
[----:B------:R-:W-:Y:S01]  /*12a0*/  FFMA R9, R16, 1.4426950216293334961, -R9 ;  /* 0x3fb8aa3b10097823 */ /* 0x000fe20000000809 */
[----:B------:R-:W-:Y:S01]  /*12b0*/  FADD R8, R2, -12583039 ;  /* 0xcb40007f02087421 */ /* 0x000fe20000000000 */
[-C--:B------:R-:W-:Y:S01]  /*12c0*/  FFMA.RM R6, R6, R19.reuse, 12582913 ;  /* 0x4b40000106067423 */ /* 0x080fe20000004013 */
[----:B------:R-:W-:Y:S01]  /*12d0*/  FFMA.SAT R11, R14, R18, 0.5 ;  /* 0x3f0000000e0b7423 */ /* 0x000fe20000002012 */
[----:B------:R-:W-:Y:S01]  /*12e0*/  FFMA R9, R16, 1.925963033500011079e-08, R9 ;  /* 0x32a5706010097823 */ /* 0x000fe20000000009 */
[----:B------:R-:W-:Y:S01]  /*12f0*/  FFMA R8, R17, 1.4426950216293334961, -R8 ;  /* 0x3fb8aa3b11087823 */ /* 0x000fe20000000808 */
[----:B------:R-:W-:Y:S01]  /*1300*/  FADD R10, R6, -12583039 ;  /* 0xcb40007f060a7421 */ /* 0x000fe20000000000 */
[----:B------:R-:W-:Y:S01]  /*1310*/  FFMA.RM R11, R11, R19, 12582913 ;  /* 0x4b4000010b0b7423 */ /* 0x000fe20000004013 */
[----:B------:R-:W-:Y:S01]  /*1320*/  SHF.L.U32 R0, R0, 0x17, RZ ;  /* 0x0000001700007819 */ /* 0x000fe200000006ff */
[----:B------:R-:W-:Y:S01]  /*1330*/  FFMA R8, R17, 1.925963033500011079e-08, R8 ;  /* 0x32a5706011087823 */ /* 0x000fe20000000008 */
[----:B------:R-:W-:Y:S01]  /*1340*/  FFMA R10, R7, 1.4426950216293334961, -R10 ;  /* 0x3fb8aa3b070a7823 */ /* 0x000fe2000000080a */
[----:B------:R-:W-:Y:S01]  /*1350*/  FADD R15, R11, -12583039 ;  /* 0xcb40007f0b0f7421 */ /* 0x000fe20000000000 */
[----:B------:R-:W0:Y:S02]  /*1360*/  MUFU.EX2 R9, R9 ;  /* 0x0000000900097308 */ /* 0x000e240000000800 */
[----:B------:R-:W-:Y:S01]  /*1370*/  FFMA R10, R7, 1.925963033500011079e-08, R10 ;  /* 0x32a57060070a7823 */ /* 0x000fe2000000000a */
[----:B------:R-:W-:Y:S01]  /*1380*/  FFMA R15, R14, 1.4426950216293334961, -R15 ;  /* 0x3fb8aa3b0e0f7823 */ /* 0x000fe2000000080f */
[----:B------:R-:W-:-:S02]  /*1390*/  SHF.L.U32 R7, R2, 0x17, RZ ;  /* 0x0000001702077819 */ /* 0x000fc400000006ff */
[----:B------:R-:W-:Y:S01]  /*13a0*/  SHF.L.U32 R2, R11, 0x17, RZ ;  /* 0x000000170b027819 */ /* 0x000fe200000006ff */
[----:B------:R-:W-:Y:S01]  /*13b0*/  FFMA R15, R14, 1.925963033500011079e-08, R15 ;  /* 0x32a570600e0f7823 */ /* 0x000fe2000000000f */
[----:B------:R-:W1:Y:S08]  /*13c0*/  MUFU.EX2 R8, R8 ;  /* 0x0000000800087308 */ /* 0x000e700000000800 */
[----:B------:R-:W2:Y:S01]  /*13d0*/  MUFU.EX2 R10, R10 ;  /* 0x0000000a000a7308 */ /* 0x000ea20000000800 */
[----:B0-----:R-:W-:Y:S01]  /*13e0*/  FFMA R0, R0, R9, R3 ;  /* 0x0000000900007223 */ /* 0x001fe20000000003 */
[----:B------:R-:W-:-:S06]  /*13f0*/  SHF.L.U32 R3, R6, 0x17, RZ ;  /* 0x0000001706037819 */ /* 0x000fcc00000006ff */
[----:B------:R-:W0:Y:S01]  /*1400*/  MUFU.EX2 R15, R15 ;  /* 0x0000000f000f7308 */ /* 0x000e220000000800 */
[----:B-1----:R-:W-:-:S04]  /*1410*/  FFMA R0, R7, R8, R0 ;  /* 0x0000000807007223 */ /* 0x002fc80000000000 */
[----:B--2---:R-:W-:-:S04]  /*1420*/  FFMA R3, R3, R10, R0 ;  /* 0x0000000a03037223 */ /* 0x004fc80000000000 */
[----:B0-----:R-:W-:-:S07]  /*1430*/  FFMA R3, R2, R15, R3 ;  /* 0x0000000f02037223 */ /* 0x001fce0000000003 */
.L_x_9:
[----:B------:R-:W-:Y:S05]  /*1440*/  BRA.U !UP1, `(.L_x_6) ;  /* 0x0000000109b87547 */ /* 0x000fea000b800000 */
[----:B------:R-:W-:Y:S02]  /*1450*/  UISETP.NE.AND UP0, UPT, UR7, 0x1, UPT ;  /* 0x000000010700788c */ /* 0x000fe4000bf05270 */
[----:B------:R-:W-:-:S04]  /*1460*/  ULOP3.LUT UR5, UR5, 0x1, URZ, 0xc0, !UPT ;  /* 0x0000000105057892 */ /* 0x000fc8000f8ec0ff */
[----:B------:R-:W-:-:S03]  /*1470*/  UISETP.NE.U32.AND UP1, UPT, UR5, 0x1, UPT ;  /* 0x000000010500788c */ /* 0x000fc6000bf25070 */
[----:B------:R-:W-:Y:S08]  /*1480*/  BRA.U !UP0, `(.L_x_10) ;  /* 0x00000001086c7547 */ /* 0x000ff0000b800000 */
[----:B------:R-:W-:-:S05]  /*1490*/  IADD3 R9, PT, PT, R4, UR4, RZ ;  /* 0x0000000404097c10 */ /* 0x000fca000fffe0ff */
[C---:B------:R-:W-:Y:S01]  /*14a0*/  IMAD.WIDE.U32 R6, R9.reuse, 0x4, R12 ;  /* 0x0000000409067825 */ /* 0x040fe200078e000c */
[----:B------:R-:W-:-:S05]  /*14b0*/  IADD3 R9, PT, PT, R9, 0x1, RZ ;  /* 0x0000000109097810 */ /* 0x000fca0007ffe0ff */
[----:B------:R-:W-:Y:S01]  /*14c0*/  IMAD.WIDE.U32 R8, R9, 0x4, R12 ;  /* 0x0000000409087825 */ /* 0x000fe200078e000c */
[----:B------:R-:W2:Y:S05]  /*14d0*/  LDG.E R6, desc[UR8][R6.64] ;  /* 0x0000000806067981 */ /* 0x000eaa000c1e1900 */
[----:B------:R-:W3:Y:S01]  /*14e0*/  LDG.E R8, desc[UR8][R8.64] ;  /* 0x0000000808087981 */ /* 0x000ee2000c1e1900 */
[----:B------:R-:W-:Y:S01]  /*14f0*/  HFMA2 R11, -RZ, RZ, 0.96630859375, -0.0022525787353515625 ;  /* 0x3bbb989dff0b7431 */ /* 0x000fe200000001ff */
[----:B------:R-:W-:Y:S01]  /*1500*/  MOV R15, 0x437c0000 ;  /* 0x437c0000000f7802 */ /* 0x000fe20000000f00 */
[----:B------:R-:W-:Y:S01]  /*1510*/  UIADD3 UR4, UPT, UPT, UR4, 0x2, URZ ;  /* 0x0000000204047890 */ /* 0x000fe2000fffe0ff */
[----:B--2--5:R-:W-:-:S04]  /*1520*/  FADD R0, R6, -R5 ;  /* 0x8000000506007221 */ /* 0x024fc80000000000 */
[----:B------:R-:W-:Y:S01]  /*1530*/  FFMA.SAT R2, R0, R11, 0.5 ;  /* 0x3f00000000027423 */ /* 0x000fe2000000200b */
[----:B---3--:R-:W-:-:S03]  /*1540*/  FADD R10, R8, -R5 ;  /* 0x80000005080a7221 */ /* 0x008fc60000000000 */
[----:B------:R-:W-:Y:S01]  /*1550*/  FFMA.RM R2, R2, R15, 12582913 ;  /* 0x4b40000102027423 */ /* 0x000fe2000000400f */
[----:B------:R-:W-:-:S03]  /*1560*/  FFMA.SAT R14, R10, R11, 0.5 ;  /* 0x3f0000000a0e7423 */ /* 0x000fc6000000200b */
[----:B------:R-:W-:Y:S01]  /*1570*/  FADD R11, R2, -12583039 ;  /* 0xcb40007f020b7421 */ /* 0x000fe20000000000 */
[----:B------:R-:W-:Y:S01]  /*1580*/  FFMA.RM R14, R14, R15, 12582913 ;  /* 0x4b4000010e0e7423 */ /* 0x000fe2000000400f */
[----:B------:R-:W-:Y:S02]  /*1590*/  SHF.L.U32 R2, R2, 0x17, RZ ;  /* 0x0000001702027819 */ /* 0x000fe400000006ff */
[----:B------:R-:W-:Y:S01]  /*15a0*/  FFMA R11, R0, 1.4426950216293334961, -R11 ;  /* 0x3fb8aa3b000b7823 */ /* 0x000fe2000000080b */
[C---:B------:R-:W-:Y:S01]  /*15b0*/  FADD R7, R14.reuse, -12583039 ;  /* 0xcb40007f0e077421 */ /* 0x040fe20000000000 */
[----:B------:R-:W-:Y:S02]  /*15c0*/  SHF.L.U32 R9, R14, 0x17, RZ ;  /* 0x000000170e097819 */ /* 0x000fe400000006ff */
[----:B------:R-:W-:Y:S01]  /*15d0*/  FFMA R11, R0, 1.925963033500011079e-08, R11 ;  /* 0x32a57060000b7823 */ /* 0x000fe2000000000b */
[----:B------:R-:W-:-:S04]  /*15e0*/  FFMA R7, R10, 1.4426950216293334961, -R7 ;  /* 0x3fb8aa3b0a077823 */ /* 0x000fc80000000807 */
[----:B------:R-:W-:Y:S01]  /*15f0*/  FFMA R7, R10, 1.925963033500011079e-08, R7 ;  /* 0x32a570600a077823 */ /* 0x000fe20000000007 */
[----:B------:R-:W0:Y:S08]  /*1600*/  MUFU.EX2 R11, R11 ;  /* 0x0000000b000b7308 */ /* 0x000e300000000800 */
[----:B------:R-:W1:Y:S01]  /*1610*/  MUFU.EX2 R7, R7 ;  /* 0x0000000700077308 */ /* 0x000e620000000800 */
[----:B0-----:R-:W-:-:S04]  /*1620*/  FFMA R2, R2, R11, R3 ;  /* 0x0000000b02027223 */ /* 0x001fc80000000003 */
[----:B-1----:R-:W-:-:S07]  /*1630*/  FFMA R3, R9, R7, R2 ;  /* 0x0000000709037223 */ /* 0x002fce0000000002 */
.L_x_10:
[----:B------:R-:W-:Y:S05]  /*1640*/  BRA.U UP1, `(.L_x_6) ;  /* 0x0000000101387547 */ /* 0x000fea000b800000 */
[----:B------:R-:W-:-:S05]  /*1650*/  IADD3 R7, PT, PT, R4, UR4, RZ ;  /* 0x0000000404077c10 */ /* 0x000fca000fffe0ff */
[----:B------:R-:W-:-:S06]  /*1660*/  IMAD.WIDE.U32 R12, R7, 0x4, R12 ;  /* 0x00000004070c7825 */ /* 0x000fcc00078e000c */
[----:B------:R-:W2:Y:S01]  /*1670*/  LDG.E R12, desc[UR8][R12.64] ;  /* 0x000000080c0c7981 */ /* 0x000ea2000c1e1900 */
[----:B------:R-:W-:Y:S01]  /*1680*/  HFMA2 R7, -RZ, RZ, 0.96630859375, -0.0022525787353515625 ;  /* 0x3bbb989dff077431 */ /* 0x000fe200000001ff */
[----:B------:R-:W-:Y:S01]  /*1690*/  MOV R9, 0x437c0000 ;  /* 0x437c000000097802 */ /* 0x000fe20000000f00 */
[----:B--2--5:R-:W-:-:S04]  /*16a0*/  FADD R0, R12, -R5 ;  /* 0x800000050c007221 */ /* 0x024fc80000000000 */
[----:B------:R-:W-:-:S04]  /*16b0*/  FFMA.SAT R2, R0, R7, 0.5 ;  /* 0x3f00000000027423 */ /* 0x000fc80000002007 */
[----:B------:R-:W-:-:S04]  /*16c0*/  FFMA.RM R2, R2, R9, 12582913 ;  /* 0x4b40000102027423 */ /* 0x000fc80000004009 */
[C---:B------:R-:W-:Y:S01]  /*16d0*/  FADD R7, R2.reuse, -12583039 ;  /* 0xcb40007f02077421 */ /* 0x040fe20000000000 */
[----:B------:R-:W-:-:S03]  /*16e0*/  SHF.L.U32 R2, R2, 0x17, RZ ;  /* 0x0000001702027819 */ /* 0x000fc600000006ff */
[----:B------:R-:W-:-:S04]  /*16f0*/  FFMA R7, R0, 1.4426950216293334961, -R7 ;  /* 0x3fb8aa3b00077823 */ /* 0x000fc80000000807 */
[----:B------:R-:W-:-:S06]  /*1700*/  FFMA R7, R0, 1.925963033500011079e-08, R7 ;  /* 0x32a5706000077823 */ /* 0x000fcc0000000007 */
[----:B------:R-:W0:Y:S02]  /*1710*/  MUFU.EX2 R7, R7 ;  /* 0x0000000700077308 */ /* 0x000e240000000800 */
[----:B0-----:R-:W-:-:S07]  /*1720*/  FFMA R3, R2, R7, R3 ;  /* 0x0000000702037223 */ /* 0x001fce0000000003 */
.L_x_6:
[----:B------:R-:W0:Y:S02]  /*1730*/  LDC R0, c[0x0][0x384] ;  /* 0x0000e100ff007b82 */ /* 0x000e240000000800 */
[----:B0-----:R-:W-:-:S13]  /*1740*/  ISETP.GE.AND P0, PT, R0, 0x1, PT ;  /* 0x000000010000780c */ /* 0x001fda0003f06270 */
[----:B------:R-:W-:Y:S05]  /*1750*/  @!P0 EXIT ;  /* 0x000000000000894d */ /* 0x000fea0003800000 */
[C---:B------:R-:W-:Y:S01]  /*1760*/  ISETP.GE.U32.AND P0, PT, R0.reuse, 0x8, PT ;  /* 0x000000080000780c */ /* 0x040fe20003f06070 */
[----:B------:R-:W-:Y:S01]  /*1770*/  HFMA2 R7, -RZ, RZ, 0, 0 ;  /* 0x00000000ff077431 */ /* 0x000fe200000001ff */
[----:B------:R-:W-:-:S11]  /*1780*/  LOP3.LUT R6, R0, 0x7, RZ, 0xc0, !PT ;  /* 0x0000000700067812 */ /* 0x000fd600078ec0ff */
[----:B------:R-:W-:Y:S05]  /*1790*/  @!P0 BRA `(.L_x_11) ;  /* 0x0000000c00cc8947 */ /* 0x000fea0003800000 */
[----:B------:R-:W0:Y:S01]  /*17a0*/  LDC.64 R14, c[0x0][0x388] ;  /* 0x0000e200ff0e7b82 */ /* 0x000e220000000a00 */
[----:B------:R-:W-:Y:S02]  /*17b0*/  LOP3.LUT R7, R0, 0x7ffffff8, RZ, 0xc0, !PT ;  /* 0x7ffffff800077812 */ /* 0x000fe400078ec0ff */
[----:B------:R-:W-:Y:S02]  /*17c0*/  IADD3 R8, PT, PT, R4, 0x3, RZ ;  /* 0x0000000304087810 */ /* 0x000fe40007ffe0ff */
[----:B------:R-:W-:-:S03]  /*17d0*/  IADD3 R9, PT, PT, -R7, RZ, RZ ;  /* 0x000000ff07097210 */ /* 0x000fc60007ffe1ff */
[----:B------:R-:W1:Y:S04]  /*17e0*/  LDC.64 R12, c[0x0][0x390] ;  /* 0x0000e400ff0c7b82 */ /* 0x000e680000000a00 */
.L_x_28:
[----:B--2---:R-:W-:-:S05]  /*17f0*/  IADD3 R19, PT, PT, R8, -0x3, RZ ;  /* 0xfffffffd08137810 */ /* 0x004fca0007ffe0ff */
[----:B0-----:R-:W-:-:S06]  /*1800*/  IMAD.WIDE.U32 R10, R19, 0x4, R14 ;  /* 0x00000004130a7825 */ /* 0x001fcc00078e000e */
[----:B------:R0:W2:Y:S01]  /*1810*/  LDG.E R10, desc[UR8][R10.64] ;  /* 0x000000080a0a7981 */ /* 0x0000a2000c1e1900 */
[----:B------:R-:W-:Y:S01]  /*1820*/  HFMA2 R21, -RZ, RZ, 3.7421875, 0 ;  /* 0x437c0000ff157431 */ /* 0x000fe200000001ff */
[----:B------:R-:W-:Y:S01]  /*1830*/  MOV R17, 0x3bbb989d ;  /* 0x3bbb989d00117802 */ /* 0x000fe20000000f00 */
[----:B------:R-:W0:Y:S01]  /*1840*/  MUFU.RCP R16, R3 ;  /* 0x0000000300107308 */ /* 0x000e220000001000 */
[----:B------:R-:W-:Y:S01]  /*1850*/  IADD3 R9, PT, PT, R9, 0x8, RZ ;  /* 0x0000000809097810 */ /* 0x000fe20007ffe0ff */
[----:B------:R-:W-:Y:S03]  /*1860*/  BSSY.RECONVERGENT B2, `(.L_x_12) ;  /* 0x0000015000027945 */ /* 0x000fe60003800200 */
[----:B------:R-:W-:Y:S01]  /*1870*/  ISETP.NE.AND P2, PT, R9, RZ, PT ;  /* 0x000000ff0900720c */ /* 0x000fe20003f45270 */
[----:B0-----:R-:W-:-:S04]  /*1880*/  FFMA R11, R16, -R3, 1 ;  /* 0x3f800000100b7423 */ /* 0x001fc80000000803 */
[----:B------:R-:W-:Y:S01]  /*1890*/  FFMA R11, R16, R11, R16 ;  /* 0x0000000b100b7223 */ /* 0x000fe20000000010 */
[----:B--2--5:R-:W-:-:S04]  /*18a0*/  FADD R0, R10, -R5 ;  /* 0x800000050a007221 */ /* 0x024fc80000000000 */
[----:B------:R-:W-:-:S04]  /*18b0*/  FFMA.SAT R2, R0, R17, 0.5 ;  /* 0x3f00000000027423 */ /* 0x000fc80000002011 */
[----:B------:R-:W-:-:S04]  /*18c0*/  FFMA.RM R2, R2, R21, 12582913 ;  /* 0x4b40000102027423 */ /* 0x000fc80000004015 */
[----:B------:R-:W-:-:S04]  /*18d0*/  FADD R17, R2, -12583039 ;  /* 0xcb40007f02117421 */ /* 0x000fc80000000000 */
[----:B------:R-:W-:-:S04]  /*18e0*/  FFMA R17, R0, 1.4426950216293334961, -R17 ;  /* 0x3fb8aa3b00117823 */ /* 0x000fc80000000811 */
[----:B------:R-:W-:Y:S01]  /*18f0*/  FFMA R17, R0, 1.925963033500011079e-08, R17 ;  /* 0x32a5706000117823 */ /* 0x000fe20000000011 */
[----:B------:R-:W-:-:S05]  /*1900*/  SHF.L.U32 R0, R2, 0x17, RZ ;  /* 0x0000001702007819 */ /* 0x000fca00000006ff */
[----:B------:R-:W0:Y:S02]  /*1910*/  MUFU.EX2 R17, R17 ;  /* 0x0000001100117308 */ /* 0x000e240000000800 */
[----:B0-----:R-:W-:-:S06]  /*1920*/  FMUL R0, R0, R17 ;  /* 0x0000001100007220 */ /* 0x001fcc0000400000 */
[----:B------:R-:W0:Y:S01]  /*1930*/  FCHK P0, R0, R3 ;  /* 0x0000000300007302 */ /* 0x000e220000000000 */
[----:B------:R-:W-:-:S04]  /*1940*/  FFMA R2, R0, R11, RZ ;  /* 0x0000000b00027223 */ /* 0x000fc800000000ff */
[----:B------:R-:W-:-:S04]  /*1950*/  FFMA R10, R2, -R3, R0 ;  /* 0x80000003020a7223 */ /* 0x000fc80000000000 */
[----:B------:R-:W-:Y:S01]  /*1960*/  FFMA R21, R11, R10, R2 ;  /* 0x0000000a0b157223 */ /* 0x000fe20000000002 */
[----:B0-----:R-:W-:Y:S06]  /*1970*/  @!P0 BRA `(.L_x_13) ;  /* 0x00000000000c8947 */ /* 0x001fec0003800000 */
[----:B------:R-:W-:-:S07]  /*1980*/  MOV R2, 0x19a0 ;  /* 0x000019a000027802 */ /* 0x000fce0000000f00 */
[----:B-1----:R-:W-:Y:S05]  /*1990*/  CALL.REL.NOINC `($__internal_0_$__cuda_sm3x_div_rn_noftz_f32_slowpath) ;  /* 0x0000001c00107944 */ /* 0x002fea0003c00000 */
[----:B------:R-:W-:-:S07]  /*19a0*/  MOV R21, R23 ;  /* 0x0000001700157202 */ /* 0x000fce0000000f00 */
.L_x_13:
[----:B------:R-:W-:Y:S05]  /*19b0*/  BSYNC.RECONVERGENT B2 ;  /* 0x0000000000027941 */ /* 0x000fea0003800200 */
.L_x_12:
[----:B------:R-:W-:Y:S01]  /*19c0*/  IADD3 R17, PT, PT, R8, -0x2, RZ ;  /* 0xfffffffe08117810 */ /* 0x000fe20007ffe0ff */
[----:B-1----:R-:W-:-:S04]  /*19d0*/  IMAD.WIDE.U32 R10, R19, 0x4, R12 ;  /* 0x00000004130a7825 */ /* 0x002fc800078e000c */
[----:B------:R-:W-:Y:S01]  /*19e0*/  IMAD.WIDE.U32 R18, R17, 0x4, R14 ;  /* 0x0000000411127825 */ /* 0x000fe200078e000e */
[----:B------:R0:W-:Y:S05]  /*19f0*/  STG.E desc[UR8][R10.64], R21 ;  /* 0x000000150a007986 */ /* 0x0001ea000c101908 */
[----:B------:R-:W2:Y:S01]  /*1a00*/  LDG.E R18, desc[UR8][R18.64] ;  /* 0x0000000812127981 */ /* 0x000ea2000c1e1900 */
[----:B------:R-:W-:Y:S01]  /*1a10*/  HFMA2 R23, -RZ, RZ, 0.96630859375, -0.0022525787353515625 ;  /* 0x3bbb989dff177431 */ /* 0x000fe200000001ff */
[----:B------:R-:W-:Y:S01]  /*1a20*/  MOV R25, 0x437c0000 ;  /* 0x437c000000197802 */ /* 0x000fe20000000f00 */
[----:B------:R-:W0:Y:S01]  /*1a30*/  MUFU.RCP R16, R3 ;  /* 0x0000000300107308 */ /* 0x000e220000001000 */
[----:B------:R-:W-:Y:S01]  /*1a40*/  BSSY.RECONVERGENT B2, `(.L_x_14) ;  /* 0x0000015000027945 */ /* 0x000fe20003800200 */
[----:B0-----:R-:W-:Y:S01]  /*1a50*/  FFMA R11, R16, -R3, 1 ;  /* 0x3f800000100b7423 */ /* 0x001fe20000000803 */
[----:B--2---:R-:W-:-:S04]  /*1a60*/  FADD R0, R18, -R5 ;  /* 0x8000000512007221 */ /* 0x004fc80000000000 */
[----:B------:R-:W-:-:S04]  /*1a70*/  FFMA.SAT R2, R0, R23, 0.5 ;  /* 0x3f00000000027423 */ /* 0x000fc80000002017 */
[----:B------:R-:W-:-:S04]  /*1a80*/  FFMA.RM R2, R2, R25, 12582913 ;  /* 0x4b40000102027423 */ /* 0x000fc80000004019 */
[C---:B------:R-:W-:Y:S01]  /*1a90*/  FADD R23, R2.reuse, -12583039 ;  /* 0xcb40007f02177421 */ /* 0x040fe20000000000 */
[----:B------:R-:W-:-:S03]  /*1aa0*/  SHF.L.U32 R2, R2, 0x17, RZ ;  /* 0x0000001702027819 */ /* 0x000fc600000006ff */
[----:B------:R-:W-:-:S04]  /*1ab0*/  FFMA R23, R0, 1.4426950216293334961, -R23 ;  /* 0x3fb8aa3b00177823 */ /* 0x000fc80000000817 */
[----:B------:R-:W-:Y:S01]  /*1ac0*/  FFMA R23, R0, 1.925963033500011079e-08, R23 ;  /* 0x32a5706000177823 */ /* 0x000fe20000000017 */
[----:B------:R-:W-:-:S05]  /*1ad0*/  FFMA R0, R16, R11, R16 ;  /* 0x0000000b10007223 */ /* 0x000fca0000000010 */
[----:B------:R-:W0:Y:S02]  /*1ae0*/  MUFU.EX2 R23, R23 ;  /* 0x0000001700177308 */ /* 0x000e240000000800 */
[----:B0-----:R-:W-:-:S06]  /*1af0*/  FMUL R19, R2, R23 ;  /* 0x0000001702137220 */ /* 0x001fcc0000400000 */
[----:B------:R-:W0:Y:S01]  /*1b00*/  FCHK P0, R19, R3 ;  /* 0x0000000313007302 */ /* 0x000e220000000000 */
[----:B------:R-:W-:-:S04]  /*1b10*/  FFMA R2, R0, R19, RZ ;  /* 0x0000001300027223 */ /* 0x000fc800000000ff */
[----:B------:R-:W-:-:S04]  /*1b20*/  FFMA R11, R2, -R3, R19 ;  /* 0x80000003020b7223 */ /* 0x000fc80000000013 */
[----:B------:R-:W-:Y:S01]  /*1b30*/  FFMA R21, R0, R11, R2 ;  /* 0x0000000b00157223 */ /* 0x000fe20000000002 */
[----:B0-----:R-:W-:Y:S06]  /*1b40*/  @!P0 BRA `(.L_x_15) ;  /* 0x0000000000108947 */ /* 0x001fec0003800000 */
[----:B------:R-:W-:Y:S02]  /*1b50*/  MOV R0, R19 ;  /* 0x0000001300007202 */ /* 0x000fe40000000f00 */
[----:B------:R-:W-:-:S07]  /*1b60*/  MOV R2, 0x1b80 ;  /* 0x00001b8000027802 */ /* 0x000fce0000000f00 */
[----:B------:R-:W-:Y:S05]  /*1b70*/  CALL.REL.NOINC `($__internal_0_$__cuda_sm3x_div_rn_noftz_f32_slowpath) ;  /* 0x0000001800987944 */ /* 0x000fea0003c00000 */
[----:B------:R-:W-:-:S07]  /*1b80*/  MOV R21, R23 ;  /* 0x0000001700157202 */ /* 0x000fce0000000f00 */
.L_x_15:
[----:B------:R-:W-:Y:S05]  /*1b90*/  BSYNC.RECONVERGENT B2 ;  /* 0x0000000000027941 */ /* 0x000fea0003800200 */
.L_x_14:
[----:B------:R-:W-:Y:S01]  /*1ba0*/  IADD3 R19, PT, PT, R8, -0x1, RZ ;  /* 0xffffffff08137810 */ /* 0x000fe20007ffe0ff */
[----:B------:R-:W-:-:S04]  /*1bb0*/  IMAD.WIDE.U32 R10, R17, 0x4, R12 ;  /* 0x00000004110a7825 */ /* 0x000fc800078e000c */
        /* <DEDUP_REMOVED lines=27> */
.L_x_17:
[----:B------:R-:W-:Y:S05]  /*1d70*/  BSYNC.RECONVERGENT B2 ;  /* 0x0000000000027941 */ /* 0x000fea0003800200 */
.L_x_16:
[----:B------:R-:W-:-:S04]  /*1d80*/  IMAD.WIDE.U32 R10, R19, 0x4, R12 ;  /* 0x00000004130a7825 */ /* 0x000fc800078e000c */
[C---:B------:R-:W-:Y:S01]  /*1d90*/  IMAD.WIDE.U32 R16, R8.reuse, 0x4, R14 ;  /* 0x0000000408107825 */ /* 0x040fe200078e000e */
[----:B------:R0:W-:Y:S05]  /*1da0*/  STG.E desc[UR8][R10.64], R21 ;  /* 0x000000150a007986 */ /* 0x0001ea000c101908 */
[----:B------:R1:W2:Y:S01]  /*1db0*/  LDG.E R16, desc[UR8][R16.64] ;  /* 0x0000000810107981 */ /* 0x0002a2000c1e1900 */
[----:B------:R-:W-:Y:S01]  /*1dc0*/  HFMA2 R19, -RZ, RZ, 0.96630859375, -0.0022525787353515625 ;  /* 0x3bbb989dff137431 */ /* 0x000fe200000001ff */
[----:B------:R-:W-:Y:S01]  /*1dd0*/  MOV R23, 0x437c0000 ;  /* 0x437c000000177802 */ /* 0x000fe20000000f00 */
[----:B------:R-:W0:Y:S01]  /*1de0*/  MUFU.RCP R18, R3 ;  /* 0x0000000300127308 */ /* 0x000e220000001000 */
[----:B------:R-:W-:Y:S01]  /*1df0*/  BSSY.RECONVERGENT B2, `(.L_x_18) ;  /* 0x0000015000027945 */ /* 0x000fe20003800200 */
[----:B-1----:R-:W-:Y:S01]  /*1e00*/  IADD3 R17, PT, PT, R8, 0x4, RZ ;  /* 0x0000000408117810 */ /* 0x002fe20007ffe0ff */
        /* <DEDUP_REMOVED lines=19> */
.L_x_19:
[----:B------:R-:W-:Y:S05]  /*1f40*/  BSYNC.RECONVERGENT B2 ;  /* 0x0000000000027941 */ /* 0x000fea0003800200 */
.L_x_18:
[C---:B------:R-:W-:Y:S01]  /*1f50*/  IADD3 R21, PT, PT, R8.reuse, 0x1, RZ ;  /* 0x0000000108157810 */ /* 0x040fe20007ffe0ff */
        /* <DEDUP_REMOVED lines=27> */
.L_x_21:
[----:B------:R-:W-:Y:S05]  /*2110*/  BSYNC.RECONVERGENT B2 ;  /* 0x0000000000027941 */ /* 0x000fea0003800200 */
.L_x_20:
[----:B------:R-:W-:Y:S01]  /*2120*/  IADD3 R19, PT, PT, R8, 0x2, RZ ;  /* 0x0000000208137810 */ /* 0x000fe20007ffe0ff */
        /* <DEDUP_REMOVED lines=27> */
.L_x_23:
[----:B------:R-:W-:Y:S05]  /*22e0*/  BSYNC.RECONVERGENT B2 ;  /* 0x0000000000027941 */ /* 0x000fea0003800200 */
.L_x_22:
        /* <DEDUP_REMOVED lines=28> */
.L_x_25:
[----:B------:R-:W-:Y:S05]  /*24b0*/  BSYNC.RECONVERGENT B2 ;  /* 0x0000000000027941 */ /* 0x000fea0003800200 */
.L_x_24:
        /* <DEDUP_REMOVED lines=28> */
.L_x_27:
[----:B------:R-:W-:Y:S05]  /*2680*/  BSYNC.RECONVERGENT B2 ;  /* 0x0000000000027941 */ /* 0x000fea0003800200 */
.L_x_26:
[----:B------:R-:W-:Y:S01]  /*2690*/  IMAD.WIDE.U32 R10, R17, 0x4, R12 ;  /* 0x00000004110a7825 */ /* 0x000fe200078e000c */
[----:B------:R-:W-:-:S04]  /*26a0*/  IADD3 R8, PT, PT, R8, 0x8, RZ ;  /* 0x0000000808087810 */ /* 0x000fc80007ffe0ff */
[----:B------:R2:W-:Y:S01]  /*26b0*/  STG.E desc[UR8][R10.64], R19 ;  /* 0x000000130a007986 */ /* 0x0005e2000c101908 */
[----:B------:R-:W-:Y:S05]  /*26c0*/  @P2 BRA `(.L_x_28) ;  /* 0xfffffff000482947 */ /* 0x000fea000383ffff */
.L_x_11:
[----:B------:R-:W-:-:S13]  /*26d0*/  ISETP.NE.AND P0, PT, R6, RZ, PT ;  /* 0x000000ff0600720c */ /* 0x000fda0003f05270 */
[----:B------:R-:W-:Y:S05]  /*26e0*/  @!P0 EXIT ;  /* 0x000000000000894d */ /* 0x000fea0003800000 */
[----:B------:R-:W0:Y:S01]  /*26f0*/  LDCU UR4, c[0x0][0x384] ;  /* 0x00007080ff0477ac */ /* 0x000e220008000800 */
[----:B------:R-:W-:Y:S01]  /*2700*/  ISETP.GE.U32.AND P0, PT, R6, 0x4, PT ;  /* 0x000000040600780c */ /* 0x000fe20003f06070 */
[----:B0-----:R-:W-:-:S12]  /*2710*/  ULOP3.LUT UR4, UR4, 0x3, URZ, 0xc0, !UPT ;  /* 0x0000000304047892 */ /* 0x001fd8000f8ec0ff */
[----:B------:R-:W-:Y:S05]  /*2720*/  @!P0 BRA `(.L_x_29) ;  /* 0x0000000800048947 */ /* 0x000fea0003800000 */
[----:B------:R-:W0:Y:S01]  /*2730*/  LDC.64 R8, c[0x0][0x388] ;  /* 0x0000e200ff087b82 */ /* 0x000e220000000a00 */
[----:B------:R-:W-:-:S05]  /*2740*/  IADD3 R6, PT, PT, R4, R7, RZ ;  /* 0x0000000704067210 */ /* 0x000fca0007ffe0ff */
[----:B0-----:R-:W-:-:S06]  /*2750*/  IMAD.WIDE.U32 R8, R6, 0x4, R8 ;  /* 0x0000000406087825 */ /* 0x001fcc00078e0008 */
[----:B------:R0:W3:Y:S01]  /*2760*/  LDG.E R8, desc[UR8][R8.64] ;  /* 0x0000000808087981 */ /* 0x0000e2000c1e1900 */
[----:B--2---:R-:W-:Y:S01]  /*2770*/  HFMA2 R11, -RZ, RZ, 0.96630859375, -0.0022525787353515625 ;  /* 0x3bbb989dff0b7431 */ /* 0x004fe200000001ff */
[----:B------:R-:W-:Y:S01]  /*2780*/  MOV R13, 0x437c0000 ;  /* 0x437c0000000d7802 */ /* 0x000fe20000000f00 */
[----:B------:R-:W0:Y:S01]  /*2790*/  MUFU.RCP R10, R3 ;  /* 0x00000003000a7308 */ /* 0x000e220000001000 */
[----:B------:R-:W-:Y:S01]  /*27a0*/  BSSY.RECONVERGENT B2, `(.L_x_30) ;  /* 0x0000015000027945 */ /* 0x000fe20003800200 */
[----:B0-----:R-:W-:Y:S01]  /*27b0*/  FFMA R9, R10, -R3, 1 ;  /* 0x3f8000000a097423 */ /* 0x001fe20000000803 */
[----:B---3-5:R-:W-:-:S04]  /*27c0*/  FADD R0, R8, -R5 ;  /* 0x8000000508007221 */ /* 0x028fc80000000000 */
        /* <DEDUP_REMOVED lines=18> */
.L_x_31:
[----:B------:R-:W-:Y:S05]  /*28f0*/  BSYNC.RECONVERGENT B2 ;  /* 0x0000000000027941 */ /* 0x000fea0003800200 */
.L_x_30:
[----:B------:R-:W0:Y:S01]  /*2900*/  LDC.64 R10, c[0x0][0x390] ;  /* 0x0000e400ff0a7b82 */ /* 0x000e220000000a00 */
[----:B------:R-:W-:-:S07]  /*2910*/  IADD3 R8, PT, PT, R6, 0x1, RZ ;  /* 0x0000000106087810 */ /* 0x000fce0007ffe0ff */
[----:B------:R-:W1:Y:S01]  /*2920*/  LDC.64 R12, c[0x0][0x388] ;  /* 0x0000e200ff0c7b82 */ /* 0x000e620000000a00 */
[----:B0-----:R-:W-:-:S05]  /*2930*/  IMAD.WIDE.U32 R10, R6, 0x4, R10 ;  /* 0x00000004060a7825 */ /* 0x001fca00078e000a */
[----:B------:R0:W-:Y:S01]  /*2940*/  STG.E desc[UR8][R10.64], R9 ;  /* 0x000000090a007986 */ /* 0x0001e2000c101908 */
[----:B-1----:R-:W-:-:S06]  /*2950*/  IMAD.WIDE.U32 R12, R8, 0x4, R12 ;  /* 0x00000004080c7825 */ /* 0x002fcc00078e000c */
        /* <DEDUP_REMOVED lines=25> */
.L_x_33:
[----:B------:R-:W-:Y:S05]  /*2af0*/  BSYNC.RECONVERGENT B2 ;  /* 0x0000000000027941 */ /* 0x000fea0003800200 */
.L_x_32:
        /* <DEDUP_REMOVED lines=31> */
.L_x_35:
[----:B------:R-:W-:Y:S05]  /*2cf0*/  BSYNC.RECONVERGENT B2 ;  /* 0x0000000000027941 */ /* 0x000fea0003800200 */
.L_x_34:
        /* <DEDUP_REMOVED lines=31> */
.L_x_37:
[----:B------:R-:W-:Y:S05]  /*2ef0*/  BSYNC.RECONVERGENT B2 ;  /* 0x0000000000027941 */ /* 0x000fea0003800200 */
.L_x_36:
[----:B------:R-:W0:Y:S01]  /*2f00*/  LDC.64 R8, c[0x0][0x390] ;  /* 0x0000e400ff087b82 */ /* 0x000e220000000a00 */
[----:B------:R-:W-:Y:S01]  /*2f10*/  IADD3 R7, PT, PT, R7, 0x4, RZ ;  /* 0x0000000407077810 */ /* 0x000fe20007ffe0ff */
[----:B0-----:R-:W-:-:S05]  /*2f20*/  IMAD.WIDE.U32 R8, R6, 0x4, R8 ;  /* 0x0000000406087825 */ /* 0x001fca00078e0008 */
[----:B------:R0:W-:Y:S02]  /*2f30*/  STG.E desc[UR8][R8.64], R11 ;  /* 0x0000000b08007986 */ /* 0x0001e4000c101908 */
.L_x_29:
[----:B------:R-:W-:-:S13]  /*2f40*/  ISETP.NE.AND P0, PT, RZ, UR4, PT ;  /* 0x00000004ff007c0c */ /* 0x000fda000bf05270 */
[----:B------:R-:W-:Y:S05]  /*2f50*/  @!P0 EXIT ;  /* 0x000000000000894d */ /* 0x000fea0003800000 */
[----:B------:R-:W-:-:S09]  /*2f60*/  UISETP.NE.AND UP0, UPT, UR4, 0x1, UPT ;  /* 0x000000010400788c */ /* 0x000fd2000bf05270 */
[----:B------:R-:W-:Y:S05]  /*2f70*/  BRA.U !UP0, `(.L_x_38) ;  /* 0x0000000508047547 */ /* 0x000fea000b800000 */
[----:B0-----:R-:W0:Y:S01]  /*2f80*/  LDC.64 R8, c[0x0][0x388] ;  /* 0x0000e200ff087b82 */ /* 0x001e220000000a00 */
        /* <DEDUP_REMOVED lines=27> */
.L_x_40:
[----:B------:R-:W-:Y:S05]  /*3140*/  BSYNC.RECONVERGENT B2 ;  /* 0x0000000000027941 */ /* 0x000fea0003800200 */
.L_x_39:
        /* <DEDUP_REMOVED lines=31> */
.L_x_42:
[----:B------:R-:W-:Y:S05]  /*3340*/  BSYNC.RECONVERGENT B2 ;  /* 0x0000000000027941 */ /* 0x000fea0003800200 */
.L_x_41:
[----:B------:R-:W0:Y:S01]  /*3350*/  LDC.64 R10, c[0x0][0x390] ;  /* 0x0000e400ff0a7b82 */ /* 0x000e220000000a00 */
[----:B------:R-:W-:Y:S01]  /*3360*/  IADD3 R7, PT, PT, R7, 0x2, RZ ;  /* 0x0000000207077810 */ /* 0x000fe20007ffe0ff */
[----:B0-----:R-:W-:-:S05]  /*3370*/  IMAD.WIDE.U32 R8, R8, 0x4, R10 ;  /* 0x0000000408087825 */ /* 0x001fca00078e000a */
[----:B------:R1:W-:Y:S02]  /*3380*/  STG.E desc[UR8][R8.64], R13 ;  /* 0x0000000d08007986 */ /* 0x0003e4000c101908 */
.L_x_38:
[----:B------:R-:W3:Y:S02]  /*3390*/  LDC R0, c[0x0][0x384] ;  /* 0x0000e100ff007b82 */ /* 0x000ee40000000800 */
[----:B---3--:R-:W-:-:S04]  /*33a0*/  LOP3.LUT R0, R0, 0x1, RZ, 0xc0, !PT ;  /* 0x0000000100007812 */ /* 0x008fc800078ec0ff */
[----:B------:R-:W-:-:S13]  /*33b0*/  ISETP.NE.U32.AND P0, PT, R0, 0x1, PT ;  /* 0x000000010000780c */ /* 0x000fda0003f05070 */
[----:B------:R-:W-:Y:S05]  /*33c0*/  @P0 EXIT ;  /* 0x000000000000094d */ /* 0x000fea0003800000 */
[----:B01----:R-:W0:Y:S01]  /*33d0*/  LDC.64 R8, c[0x0][0x388] ;  /* 0x0000e200ff087b82 */ /* 0x003e220000000a00 */
[----:B------:R-:W-:-:S05]  /*33e0*/  IADD3 R4, PT, PT, R4, R7, RZ ;  /* 0x0000000704047210 */ /* 0x000fca0007ffe0ff */
[----:B0-----:R-:W-:-:S06]  /*33f0*/  IMAD.WIDE.U32 R6, R4, 0x4, R8 ;  /* 0x0000000404067825 */ /* 0x001fcc00078e0008 */
[----:B------:R0:W3:Y:S01]  /*3400*/  LDG.E R6, desc[UR8][R6.64] ;  /* 0x0000000806067981 */ /* 0x0000e2000c1e1900 */
[----:B------:R-:W-:Y:S01]  /*3410*/  HFMA2 R0, -RZ, RZ, 0.96630859375, -0.0022525787353515625 ;  /* 0x3bbb989dff007431 */ /* 0x000fe200000001ff */
[----:B------:R-:W-:Y:S01]  /*3420*/  MOV R9, 0x437c0000 ;  /* 0x437c000000097802 */ /* 0x000fe20000000f00 */
[----:B--2---:R-:W0:Y:S01]  /*3430*/  MUFU.RCP R10, R3 ;  /* 0x00000003000a7308 */ /* 0x004e220000001000 */
        /* <DEDUP_REMOVED lines=8> */
[----:B------:R-:W-:-:S04]  /*34c0*/  FFMA R2, R5, 1.925963033500011079e-08, R2 ;  /* 0x32a5706005027823 */ /* 0x000fc80000000002 */
[----:B------:R-:W0:Y:S02]  /*34d0*/  MUFU.EX2 R5, R2 ;  /* 0x0000000200057308 */ /* 0x000e240000000800 */
[----:B0-----:R-:W-:Y:S01]  /*34e0*/  FMUL R8, R0, R5 ;  /* 0x0000000500087220 */ /* 0x001fe20000400000 */
[----:B------:R-:W-:-:S05]  /*34f0*/  FFMA R0, R10, R7, R10 ;  /* 0x000000070a007223 */ /* 0x000fca000000000a */
        /* <DEDUP_REMOVED lines=9> */
.L_x_44:
[----:B------:R-:W-:Y:S05]  /*3590*/  BSYNC.RECONVERGENT B2 ;  /* 0x0000000000027941 */ /* 0x000fea0003800200 */
.L_x_43:
[----:B------:R-:W0:Y:S02]  /*35a0*/  LDC.64 R2, c[0x0][0x390] ;  /* 0x0000e400ff027b82 */ /* 0x000e240000000a00 */
[----:B0-----:R-:W-:-:S05]  /*35b0*/  IMAD.WIDE.U32 R4, R4, 0x4, R2 ;  /* 0x0000000404047825 */ /* 0x001fca00078e0002 */
[----:B------:R-:W-:Y:S01]  /*35c0*/  STG.E desc[UR8][R4.64], R7 ;  /* 0x0000000704007986 */ /* 0x000fe2000c101908 */
[----:B------:R-:W-:Y:S05]  /*35d0*/  EXIT ;  /* 0x000000000000794d */ /* 0x000fea0003800000 */
        .weak           $__internal_0_$__cuda_sm3x_div_rn_noftz_f32_slowpath
        .type           $__internal_0_$__cuda_sm3x_div_rn_noftz_f32_slowpath,@function
        .size           $__internal_0_$__cuda_sm3x_div_rn_noftz_f32_slowpath,(.L_x_57 - $__internal_0_$__cuda_sm3x_div_rn_noftz_f32_slowpath)
$__internal_0_$__cuda_sm3x_div_rn_noftz_f32_slowpath:
[----:B------:R-:W-:Y:S01]  /*35e0*/  SHF.R.U32.HI R10, RZ, 0x17, R3 ;  /* 0x00000017ff0a7819 */ /* 0x000fe20000011603 */
[----:B------:R-:W-:Y:S01]  /*35f0*/  BSSY.RECONVERGENT B0, `(.L_x_45) ;  /* 0x0000063000007945 */ /* 0x000fe20003800200 */
[----:B------:R-:W-:Y:S02]  /*3600*/  SHF.R.U32.HI R16, RZ, 0x17, R0 ;  /* 0x00000017ff107819 */ /* 0x000fe40000011600 */
[----:B------:R-:W-:Y:S02]  /*3610*/  LOP3.LUT R10, R10, 0xff, RZ, 0xc0, !PT ;  /* 0x000000ff0a0a7812 */ /* 0x000fe400078ec0ff */
[----:B------:R-:W-:Y:S02]  /*3620*/  LOP3.LUT R16, R16, 0xff, RZ, 0xc0, !PT ;  /* 0x000000ff10107812 */ /* 0x000fe400078ec0ff */
[----:B------:R-:W-:Y:S02]  /*3630*/  IADD3 R18, PT, PT, R10, -0x1, RZ ;  /* 0xffffffff0a127810 */ /* 0x000fe40007ffe0ff */
[----:B------:R-:W-:-:S02]  /*3640*/  IADD3 R20, PT, PT, R16, -0x1, RZ ;  /* 0xffffffff10147810 */ /* 0x000fc40007ffe0ff */
[----:B------:R-:W-:Y:S02]  /*3650*/  ISETP.GT.U32.AND P0, PT, R18, 0xfd, PT ;  /* 0x000000fd1200780c */ /* 0x000fe40003f04070 */
[----:B------:R-:W-:Y:S02]  /*3660*/  MOV R23, R3 ;  /* 0x0000000300177202 */ /* 0x000fe40000000f00 */
[----:B------:R-:W-:-:S13]  /*3670*/  ISETP.GT.U32.OR P0, PT, R20, 0xfd, P0 ;  /* 0x000000fd1400780c */ /* 0x000fda0000704470 */
[----:B------:R-:W-:Y:S01]  /*3680*/  @!P0 MOV R11, RZ ;  /* 0x000000ff000b8202 */ /* 0x000fe20000000f00 */
[----:B------:R-:W-:Y:S06]  /*3690*/  @!P0 BRA `(.L_x_46) ;  /* 0x00000000005c8947 */ /* 0x000fec0003800000 */
[----:B------:R-:W-:Y:S02]  /*36a0*/  FSETP.GTU.FTZ.AND P0, PT, |R0|, +INF , PT ;  /* 0x7f8000000000780b */ /* 0x000fe40003f1c200 */
[----:B------:R-:W-:-:S04]  /*36b0*/  FSETP.GTU.FTZ.AND P1, PT, |R3|, +INF , PT ;  /* 0x7f8000000300780b */ /* 0x000fc80003f3c200 */
[----:B------:R-:W-:-:S13]  /*36c0*/  PLOP3.LUT P0, PT, P0, P1, PT, 0xf8, 0x8f ;  /* 0x00000000008f781c */ /* 0x000fda0000703f70 */
[----:B------:R-:W-:Y:S05]  /*36d0*/  @P0 BRA `(.L_x_47) ;  /* 0x00000004004c0947 */ /* 0x000fea0003800000 */
[----:B------:R-:W-:-:S13]  /*36e0*/  LOP3.LUT P0, RZ, R23, 0x7fffffff, R0, 0xc8, !PT ;  /* 0x7fffffff17ff7812 */ /* 0x000fda000780c800 */
[----:B------:R-:W-:Y:S05]  /*36f0*/  @!P0 BRA `(.L_x_48) ;  /* 0x00000004003c8947 */ /* 0x000fea0003800000 */
[C---:B------:R-:W-:Y:S02]  /*3700*/  FSETP.NEU.FTZ.AND P3, PT, |R0|.reuse, +INF , PT ;  /* 0x7f8000000000780b */ /* 0x040fe40003f7d200 */
[----:B------:R-:W-:Y:S02]  /*3710*/  FSETP.NEU.FTZ.AND P1, PT, |R3|, +INF , PT ;  /* 0x7f8000000300780b */ /* 0x000fe40003f3d200 */
[----:B------:R-:W-:-:S11]  /*3720*/  FSETP.NEU.FTZ.AND P0, PT, |R0|, +INF , PT ;  /* 0x7f8000000000780b */ /* 0x000fd60003f1d200 */
[----:B------:R-:W-:Y:S05]  /*3730*/  @!P1 BRA !P3, `(.L_x_48) ;  /* 0x00000004002c9947 */ /* 0x000fea0005800000 */
[----:B------:R-:W-:-:S04]  /*3740*/  LOP3.LUT P3, RZ, R0, 0x7fffffff, RZ, 0xc0, !PT ;  /* 0x7fffffff00ff7812 */ /* 0x000fc8000786c0ff */
[----:B------:R-:W-:-:S13]  /*3750*/  PLOP3.LUT P1, PT, P1, P3, PT, 0x2f, 0xf2 ;  /* 0x0000000000f2781c */ /* 0x000fda0000f26577 */
[----:B------:R-:W-:Y:S05]  /*3760*/  @P1 BRA `(.L_x_49) ;  /* 0x0000000400181947 */ /* 0x000fea0003800000 */
[----:B------:R-:W-:-:S04]  /*3770*/  LOP3.LUT P1, RZ, R23, 0x7fffffff, RZ, 0xc0, !PT ;  /* 0x7fffffff17ff7812 */ /* 0x000fc8000782c0ff */
[----:B------:R-:W-:-:S13]  /*3780*/  PLOP3.LUT P0, PT, P0, P1, PT, 0x2f, 0xf2 ;  /* 0x0000000000f2781c */ /* 0x000fda0000702577 */
[----:B------:R-:W-:Y:S05]  /*3790*/  @P0 BRA `(.L_x_50) ;  /* 0x0000000400000947 */ /* 0x000fea0003800000 */
[----:B------:R-:W-:Y:S02]  /*37a0*/  ISETP.GE.AND P0, PT, R20, RZ, PT ;  /* 0x000000ff1400720c */ /* 0x000fe40003f06270 */
[----:B------:R-:W-:-:S11]  /*37b0*/  ISETP.GE.AND P1, PT, R18, RZ, PT ;  /* 0x000000ff1200720c */ /* 0x000fd60003f26270 */
[----:B------:R-:W-:Y:S01]  /*37c0*/  @P0 MOV R11, RZ ;  /* 0x000000ff000b0202 */ /* 0x000fe20000000f00 */
[----:B------:R-:W-:Y:S01]  /*37d0*/  @!P0 FFMA R0, R0, 1.84467440737095516160e+19, RZ ;  /* 0x5f80000000008823 */ /* 0x000fe200000000ff */
[----:B------:R-:W-:Y:S01]  /*37e0*/  @!P0 MOV R11, 0xffffffc0 ;  /* 0xffffffc0000b8802 */ /* 0x000fe20000000f00 */
[----:B------:R-:W-:-:S03]  /*37f0*/  @!P1 FFMA R23, R3, 1.84467440737095516160e+19, RZ ;  /* 0x5f80000003179823 */ /* 0x000fc600000000ff */
[----:B------:R-:W-:-:S07]  /*3800*/  @!P1 IADD3 R11, PT, PT, R11, 0x40, RZ ;  /* 0x000000400b0b9810 */ /* 0x000fce0007ffe0ff */
.L_x_46:
[----:B------:R-:W-:Y:S01]  /*3810*/  LEA R20, R10, 0xc0800000, 0x17 ;  /* 0xc08000000a147811 */ /* 0x000fe200078eb8ff */
[----:B------:R-:W-:Y:S01]  /*3820*/  BSSY.RECONVERGENT B1, `(.L_x_51) ;  /* 0x0000036000017945 */ /* 0x000fe20003800200 */
[----:B------:R-:W-:Y:S02]  /*3830*/  IADD3 R25, PT, PT, R16, -0x7f, RZ ;  /* 0xffffff8110197810 */ /* 0x000fe40007ffe0ff */
[----:B------:R-:W-:-:S03]  /*3840*/  IADD3 R20, PT, PT, -R20, R23, RZ ;  /* 0x0000001714147210 */ /* 0x000fc60007ffe1ff */
[----:B------:R-:W-:Y:S01]  /*3850*/  IMAD R0, R25, -0x800000, R0 ;  /* 0xff80000019007824 */ /* 0x000fe200078e0200 */
[----:B------:R-:W0:Y:S01]  /*3860*/  MUFU.RCP R18, R20 ;  /* 0x0000001400127308 */ /* 0x000e220000001000 */
[----:B------:R-:W-:-:S04]  /*3870*/  FADD.FTZ R23, -R20, -RZ ;  /* 0x800000ff14177221 */ /* 0x000fc80000010100 */
[----:B0-----:R-:W-:-:S04]  /*3880*/  FFMA R27, R18, R23, 1 ;  /* 0x3f800000121b7423 */ /* 0x001fc80000000017 */
[----:B------:R-:W-:-:S04]  /*3890*/  FFMA R27, R18, R27, R18 ;  /* 0x0000001b121b7223 */ /* 0x000fc80000000012 */
[----:B------:R-:W-:-:S04]  /*38a0*/  FFMA R16, R0, R27, RZ ;  /* 0x0000001b00107223 */ /* 0x000fc800000000ff */
[----:B------:R-:W-:-:S04]  /*38b0*/  FFMA R18, R23, R16, R0 ;  /* 0x0000001017127223 */ /* 0x000fc80000000000 */
[----:B------:R-:W-:Y:S01]  /*38c0*/  FFMA R18, R27, R18, R16 ;  /* 0x000000121b127223 */ /* 0x000fe20000000010 */
[----:B------:R-:W-:-:S03]  /*38d0*/  IADD3 R16, PT, PT, R25, 0x7f, -R10 ;  /* 0x0000007f19107810 */ /* 0x000fc60007ffe80a */
[----:B------:R-:W-:Y:S01]  /*38e0*/  FFMA R23, R23, R18, R0 ;  /* 0x0000001217177223 */ /* 0x000fe20000000000 */
[----:B------:R-:W-:-:S03]  /*38f0*/  IADD3 R11, PT, PT, R16, R11, RZ ;  /* 0x0000000b100b7210 */ /* 0x000fc60007ffe0ff */
[----:B------:R-:W-:-:S05]  /*3900*/  FFMA R0, R27, R23, R18 ;  /* 0x000000171b007223 */ /* 0x000fca0000000012 */
[----:B------:R-:W-:-:S04]  /*3910*/  SHF.R.U32.HI R10, RZ, 0x17, R0 ;  /* 0x00000017ff0a7819 */ /* 0x000fc80000011600 */
[----:B------:R-:W-:-:S04]  /*3920*/  LOP3.LUT R10, R10, 0xff, RZ, 0xc0, !PT ;  /* 0x000000ff0a0a7812 */ /* 0x000fc800078ec0ff */
[----:B------:R-:W-:-:S04]  /*3930*/  IADD3 R10, PT, PT, R10, R11, RZ ;  /* 0x0000000b0a0a7210 */ /* 0x000fc80007ffe0ff */
[----:B------:R-:W-:-:S04]  /*3940*/  IADD3 R16, PT, PT, R10, -0x1, RZ ;  /* 0xffffffff0a107810 */ /* 0x000fc80007ffe0ff */
[----:B------:R-:W-:-:S13]  /*3950*/  ISETP.GE.U32.AND P0, PT, R16, 0xfe, PT ;  /* 0x000000fe1000780c */ /* 0x000fda0003f06070 */
[----:B------:R-:W-:Y:S05]  /*3960*/  @!P0 BRA `(.L_x_52) ;  /* 0x0000000000808947 */ /* 0x000fea0003800000 */
[----:B------:R-:W-:-:S13]  /*3970*/  ISETP.GT.AND P0, PT, R10, 0xfe, PT ;  /* 0x000000fe0a00780c */ /* 0x000fda0003f04270 */
[----:B------:R-:W-:Y:S05]  /*3980*/  @P0 BRA `(.L_x_53) ;  /* 0x00000000006c0947 */ /* 0x000fea0003800000 */
[----:B------:R-:W-:-:S13]  /*3990*/  ISETP.GE.AND P0, PT, R10, 0x1, PT ;  /* 0x000000010a00780c */ /* 0x000fda0003f06270 */
[----:B------:R-:W-:Y:S05]  /*39a0*/  @P0 BRA `(.L_x_54) ;  /* 0x0000000000740947 */ /* 0x000fea0003800000 */
[----:B------:R-:W-:Y:S02]  /*39b0*/  ISETP.GE.AND P0, PT, R10, -0x18, PT ;  /* 0xffffffe80a00780c */ /* 0x000fe40003f06270 */
[----:B------:R-:W-:-:S11]  /*39c0*/  LOP3.LUT R0, R0, 0x80000000, RZ, 0xc0, !PT ;  /* 0x8000000000007812 */ /* 0x000fd600078ec0ff */
[----:B------:R-:W-:Y:S05]  /*39d0*/  @!P0 BRA `(.L_x_54) ;  /* 0x0000000000688947 */ /* 0x000fea0003800000 */
[CCC-:B------:R-:W-:Y:S01]  /*39e0*/  FFMA.RZ R11, R27.reuse, R23.reuse, R18.reuse ;  /* 0x000000171b0b7223 */ /* 0x1c0fe2000000c012 */
[CCC-:B------:R-:W-:Y:S01]  /*39f0*/  FFMA.RP R16, R27.reuse, R23.reuse, R18.reuse ;  /* 0x000000171b107223 */ /* 0x1c0fe20000008012 */
[----:B------:R-:W-:Y:S01]  /*3a00*/  FFMA.RM R23, R27, R23, R18 ;  /* 0x000000171b177223 */ /* 0x000fe20000004012 */
[C---:B------:R-:W-:Y:S02]  /*3a10*/  IADD3 R18, PT, PT, R10.reuse, 0x20, RZ ;  /* 0x000000200a127810 */ /* 0x040fe40007ffe0ff */
[----:B------:R-:W-:Y:S02]  /*3a20*/  LOP3.LUT R11, R11, 0x7fffff, RZ, 0xc0, !PT ;  /* 0x007fffff0b0b7812 */ /* 0x000fe400078ec0ff */
[C---:B------:R-:W-:Y:S02]  /*3a30*/  ISETP.NE.AND P3, PT, R10.reuse, RZ, PT ;  /* 0x000000ff0a00720c */ /* 0x040fe40003f65270 */
[----:B------:R-:W-:Y:S02]  /*3a40*/  LOP3.LUT R11, R11, 0x800000, RZ, 0xfc, !PT ;  /* 0x008000000b0b7812 */ /* 0x000fe400078efcff */
[----:B------:R-:W-:-:S02]  /*3a50*/  ISETP.NE.AND P1, PT, R10, RZ, PT ;  /* 0x000000ff0a00720c */ /* 0x000fc40003f25270 */
[----:B------:R-:W-:Y:S02]  /*3a60*/  IADD3 R10, PT, PT, -R10, RZ, RZ ;  /* 0x000000ff0a0a7210 */ /* 0x000fe40007ffe1ff */
[----:B------:R-:W-:Y:S02]  /*3a70*/  SHF.L.U32 R18, R11, R18, RZ ;  /* 0x000000120b127219 */ /* 0x000fe400000006ff */
[----:B------:R-:W-:Y:S02]  /*3a80*/  FSETP.NEU.FTZ.AND P0, PT, R16, R23, PT ;  /* 0x000000171000720b */ /* 0x000fe40003f1d000 */
[----:B------:R-:W-:Y:S02]  /*3a90*/  SEL R10, R10, RZ, P3 ;  /* 0x000000ff0a0a7207 */ /* 0x000fe40001800000 */
[----:B------:R-:W-:Y:S02]  /*3aa0*/  ISETP.NE.AND P1, PT, R18, RZ, P1 ;  /* 0x000000ff1200720c */ /* 0x000fe40000f25270 */
[----:B------:R-:W-:-:S02]  /*3ab0*/  SHF.R.U32.HI R16, RZ, R10, R11 ;  /* 0x0000000aff107219 */ /* 0x000fc4000001160b */
[----:B------:R-:W-:Y:S02]  /*3ac0*/  PLOP3.LUT P0, PT, P0, P1, PT, 0xf8, 0x8f ;  /* 0x00000000008f781c */ /* 0x000fe40000703f70 */
[----:B------:R-:W-:Y:S02]  /*3ad0*/  SHF.R.U32.HI R10, RZ, 0x1, R16 ;  /* 0x00000001ff0a7819 */ /* 0x000fe40000011610 */
[----:B------:R-:W-:-:S04]  /*3ae0*/  SEL R11, RZ, 0x1, !P0 ;  /* 0x00000001ff0b7807 */ /* 0x000fc80004000000 */
[----:B------:R-:W-:-:S04]  /*3af0*/  LOP3.LUT R11, R11, 0x1, R10, 0xf8, !PT ;  /* 0x000000010b0b7812 */ /* 0x000fc800078ef80a */
[----:B------:R-:W-:-:S04]  /*3b00*/  LOP3.LUT R11, R11, R16, RZ, 0xc0, !PT ;  /* 0x000000100b0b7212 */ /* 0x000fc800078ec0ff */
[----:B------:R-:W-:-:S04]  /*3b10*/  IADD3 R11, PT, PT, R10, R11, RZ ;  /* 0x0000000b0a0b7210 */ /* 0x000fc80007ffe0ff */
[----:B------:R-:W-:Y:S01]  /*3b20*/  LOP3.LUT R0, R11, R0, RZ, 0xfc, !PT ;  /* 0x000000000b007212 */ /* 0x000fe200078efcff */
[----:B------:R-:W-:Y:S06]  /*3b30*/  BRA `(.L_x_54) ;  /* 0x0000000000107947 */ /* 0x000fec0003800000 */
.L_x_53:
[----:B------:R-:W-:-:S04]  /*3b40*/  LOP3.LUT R0, R0, 0x80000000, RZ, 0xc0, !PT ;  /* 0x8000000000007812 */ /* 0x000fc800078ec0ff */
[----:B------:R-:W-:Y:S01]  /*3b50*/  LOP3.LUT R0, R0, 0x7f800000, RZ, 0xfc, !PT ;  /* 0x7f80000000007812 */ /* 0x000fe200078efcff */
[----:B------:R-:W-:Y:S06]  /*3b60*/  BRA `(.L_x_54) ;  /* 0x0000000000047947 */ /* 0x000fec0003800000 */
.L_x_52:
[----:B------:R-:W-:-:S07]  /*3b70*/  LEA R0, R11, R0, 0x17 ;  /* 0x000000000b007211 */ /* 0x000fce00078eb8ff */
.L_x_54:
[----:B------:R-:W-:Y:S05]  /*3b80*/  BSYNC.RECONVERGENT B1 ;  /* 0x0000000000017941 */ /* 0x000fea0003800200 */
.L_x_51:
[----:B------:R-:W-:Y:S05]  /*3b90*/  BRA `(.L_x_55) ;  /* 0x0000000000207947 */ /* 0x000fea0003800000 */
.L_x_50:
[----:B------:R-:W-:-:S04]  /*3ba0*/  LOP3.LUT R0, R23, 0x80000000, R0, 0x48, !PT ;  /* 0x8000000017007812 */ /* 0x000fc800078e4800 */
[----:B------:R-:W-:Y:S01]  /*3bb0*/  LOP3.LUT R0, R0, 0x7f800000, RZ, 0xfc, !PT ;  /* 0x7f80000000007812 */ /* 0x000fe200078efcff */
[----:B------:R-:W-:Y:S06]  /*3bc0*/  BRA `(.L_x_55) ;  /* 0x0000000000147947 */ /* 0x000fec0003800000 */
.L_x_49:
[----:B------:R-:W-:Y:S01]  /*3bd0*/  LOP3.LUT R0, R23, 0x80000000, R0, 0x48, !PT ;  /* 0x8000000017007812 */ /* 0x000fe200078e4800 */
[----:B------:R-:W-:Y:S06]  /*3be0*/  BRA `(.L_x_55) ;  /* 0x00000000000c7947 */ /* 0x000fec0003800000 */
.L_x_48:
[----:B------:R-:W0:Y:S01]  /*3bf0*/  MUFU.RSQ R0, -QNAN ;  /* 0xffc0000000007908 */ /* 0x000e220000001400 */
[----:B------:R-:W-:Y:S05]  /*3c00*/  BRA `(.L_x_55) ;  /* 0x0000000000047947 */ /* 0x000fea0003800000 */
.L_x_47:
[----:B------:R-:W-:-:S07]  /*3c10*/  FADD.FTZ R0, R0, R3 ;  /* 0x0000000300007221 */ /* 0x000fce0000010000 */
.L_x_55:
[----:B------:R-:W-:Y:S05]  /*3c20*/  BSYNC.RECONVERGENT B0 ;  /* 0x0000000000007941 */ /* 0x000fea0003800200 */
.L_x_45:
[----:B------:R-:W-:Y:S01]  /*3c30*/  HFMA2 R11, -RZ, RZ, 0, 0 ;  /* 0x00000000ff0b7431 */ /* 0x000fe200000001ff */
[----:B------:R-:W-:Y:S02]  /*3c40*/  MOV R10, R2 ;  /* 0x00000002000a7202 */ /* 0x000fe40000000f00 */
[----:B0-----:R-:W-:Y:S02]  /*3c50*/  MOV R23, R0 ;  /* 0x0000000000177202 */ /* 0x001fe40000000f00 */
[----:B------:R-:W-:Y:S05]  /*3c60*/  RET.REL.NODEC R10 `(_Z7softMaxiiPKfPf) ;  /* 0xffffffc00ae47950 */ /* 0x000fea0003c3ffff */
.L_x_56:
[----:B------:R-:W-:-:S00]  /*3c70*/  BRA `(.L_x_56) ;  /* 0xfffffffc00fc7947 */ /* 0x000fc0000383ffff */
[----:B------:R-:W-:-:S00]  /*3c80*/  NOP ;  /* 0x0000000000007918 */ /* 0x000fc00000000000 */
[----:B------:R-:W-:-:S00]  /*3c90*/  NOP ;  /* 0x0000000000007918 */ /* 0x000fc00000000000 */
[----:B------:R-:W-:-:S00]  /*3ca0*/  NOP ;  /* 0x0000000000007918 */ /* 0x000fc00000000000 */
[----:B------:R-:W-:-:S00]  /*3cb0*/  NOP ;  /* 0x0000000000007918 */ /* 0x000fc00000000000 */
[----:B------:R-:W-:-:S00]  /*3cc0*/  NOP ;  /* 0x0000000000007918 */ /* 0x000fc00000000000 */
[----:B------:R-:W-:-:S00]  /*3cd0*/  NOP ;  /* 0x0000000000007918 */ /* 0x000fc00000000000 */
[----:B------:R-:W-:-:S00]  /*3ce0*/  NOP ;  /* 0x0000000000007918 */ /* 0x000fc00000000000 */
[----:B------:R-:W-:-:S00]  /*3cf0*/  NOP ;  /* 0x0000000000007918 */ /* 0x000fc00000000000 */
.L_x_57:


//--------------------- .nv.shared.reserved.0     --------------------------
	.section	.nv.shared.reserved.0,"aw",@nobits
	.weak		__nv_reservedSMEM_offset_0_alias
	.size		__nv_reservedSMEM_offset_0_alias, 0, 64
	.other		__nv_reservedSMEM_offset_0_alias,@"STO_CUDA_RESERVED_SHARED STV_DEFAULT"
__nv_reservedSMEM_offset_0_alias:
	.zero		0
	.zero		64


//--------------------- .nv.constant0._Z7softMaxiiPKfPf --------------------------
	.section	.nv.constant0._Z7softMaxiiPKfPf,"a",@progbits
	.sectionflags	@""
	.align	4
.nv.constant0._Z7softMaxiiPKfPf:
	.zero		920


//--------------------- SYMBOLS --------------------------

	.type		.nv.reservedSmem.offset0,@object
	.size		.nv.reservedSmem.offset0,0x4
